	.target	sm_100a

	.elftype	@"ET_EXEC"


//--------------------- .note.nv.tkinfo           --------------------------
	.section	.note.nv.tkinfo,"",@"SHT_NOTE"
	.sectionflags	@"SHF_NOTE_NV_TKINFO"
	.tkinfo
        /*0018*/ 	.word	0x00000002
        /*0030*/ 	.string	""
        /*0030*/ 	.string	"ptxas"
        /*0030*/ 	.string	"Cuda compilation tools, release 13.0, V13.0.88"
        /*0030*/ 	.string	"Build cuda_13.0.r13.0/compiler.36424714_0"
        /*0030*/ 	.string	"-arch sm_100a -m 64 "



//--------------------- .note.nv.cuinfo           --------------------------
	.section	.note.nv.cuinfo,"",@"SHT_NOTE"
	.sectionflags	@"SHF_NOTE_NV_CUINFO"
        /*0018*/ 	.short	0x0002
        /*001a*/ 	.short	0x0064
        /*001c*/ 	.short	0x0082
	.zero		2


//--------------------- .nv.info                  --------------------------
	.section	.nv.info,"",@"SHT_CUDA_INFO"
	.align	4


	//----- nvinfo : EIATTR_REGCOUNT
	.align		4
        /*0000*/ 	.byte	0x04, 0x2f
        /*0002*/ 	.short	(.L_19 - .L_18)
	.align		4
.L_18:
        /*0004*/ 	.word	index@(_ZN7cutlass13device_kernelINS_4gemm6kernel13GemmUniversalIN4cute5tupleIJiiiiEEENS1_10collective13CollectiveMmaINS1_35MainloopSm100TmaUmmaWarpSpecializedILi9ELi2ELi4ENS5_IJNS4_1CILi1EEESB_SB_EEEEENS5_IJNSA_ILi64EEENSA_ILi256EEENSA_ILi32EEEEEENS_6half_tENS5_IJlSB_lEEESI_NS5_IJSB_llEEENS4_8TiledMMAINS4_8MMA_AtomIJNS4_20SM100_MMA_F16BF16_SSISI_SI_fLi64ELi256ELNS4_4UMMA5MajorE0ELSP_1ELNSO_7ScaleInE0ELSQ_0EEEEEENS4_6LayoutISC_NS5_IJNSA_ILi0EEESU_SU_EEEEENS5_IJNS4_10UnderscoreESX_SX_EEEEENS4_13SM90_TMA_LOADENS4_14ComposedLayoutINS4_7SwizzleILi2ELi4ELi3EEENS4_18smem_ptr_flag_bitsILi16EEENST_INS5_IJNSA_ILi8EEESG_EEENS5_IJSG_SB_EEEEEEEvNS4_8identityES10_NS11_INS12_ILi3ELi4ELi3EEES15_NST_INS5_IJSE_S16_EEENS5_IJSB_SE_EEEEEEEvS1B_EENS_8epilogue10collective18CollectiveEpilogueINS1I_23Sm100TmaWarpSpecializedILi4ELi2ELi32ELb1ELb0EEEJSH_NS5_IJNST_ISE_SB_EES1N_EEESI_SJ_SI_SJ_NS1I_6fusion15FusionCallbacksIS1M_NS1P_17LinearCombinationISI_fSI_fLNS_15FloatRoundStyleE2EEESH_S1O_JEEENS4_5SM1004TMEM4LOAD26SM100_TMEM_LOAD_16dp256b8xES10_NS11_IS1C_S15_NST_INS5_IJS16_SE_EEENS5_IJSE_SB_EEEEEEENS4_17SM75_U32x4_LDSM_NENS4_14SM90_TMA_STOREES22_NS4_17SM90_U32x4_STSM_NENS4_39AutoVectorizingCopyWithAssumedAlignmentILi128EEEEEEvvEEEEvNT_6ParamsE)
        /*0008*/ 	.word	0x00000070


	//----- nvinfo : EIATTR_FRAME_SIZE
	.align		4
.L_19:
        /*000c*/ 	.byte	0x04, 0x11
        /*000e*/ 	.short	(.L_21 - .L_20)
	.align		4
.L_20:
        /*0010*/ 	.word	index@($__internal_2_$__cuda_sm10x_tcgen05_guardrail_trap_unallocated_columns_being_dealloced)
        /*0014*/ 	.word	0x00000000


	//----- nvinfo : EIATTR_FRAME_SIZE
	.align		4
.L_21:
        /*0018*/ 	.byte	0x04, 0x11
        /*001a*/ 	.short	(.L_23 - .L_22)
	.align		4
.L_22:
        /*001c*/ 	.word	index@($__internal_1_$__cuda_sm10x_tcgen05_guardrail_trap_phase_invalid_during_alloc)
        /*0020*/ 	.word	0x00000000


	//----- nvinfo : EIATTR_FRAME_SIZE
	.align		4
.L_23:
        /*0024*/ 	.byte	0x04, 0x11
        /*0026*/ 	.short	(.L_25 - .L_24)
	.align		4
.L_24:
        /*0028*/ 	.word	index@($__internal_0_$__cuda_sm10x_tcgen05_guardrail_trap_col_being_dealloced_not_returned_by_alloc)
        /*002c*/ 	.word	0x00000000


	//----- nvinfo : EIATTR_FRAME_SIZE
	.align		4
.L_25:
        /*0030*/ 	.byte	0x04, 0x11
        /*0032*/ 	.short	(.L_27 - .L_26)
	.align		4
.L_26:
        /*0034*/ 	.word	index@(_ZN7cutlass13device_kernelINS_4gemm6kernel13GemmUniversalIN4cute5tupleIJiiiiEEENS1_10collective13CollectiveMmaINS1_35MainloopSm100TmaUmmaWarpSpecializedILi9ELi2ELi4ENS5_IJNS4_1CILi1EEESB_SB_EEEEENS5_IJNSA_ILi64EEENSA_ILi256EEENSA_ILi32EEEEEENS_6half_tENS5_IJlSB_lEEESI_NS5_IJSB_llEEENS4_8TiledMMAINS4_8MMA_AtomIJNS4_20SM100_MMA_F16BF16_SSISI_SI_fLi64ELi256ELNS4_4UMMA5MajorE0ELSP_1ELNSO_7ScaleInE0ELSQ_0EEEEEENS4_6LayoutISC_NS5_IJNSA_ILi0EEESU_SU_EEEEENS5_IJNS4_10UnderscoreESX_SX_EEEEENS4_13SM90_TMA_LOADENS4_14ComposedLayoutINS4_7SwizzleILi2ELi4ELi3EEENS4_18smem_ptr_flag_bitsILi16EEENST_INS5_IJNSA_ILi8EEESG_EEENS5_IJSG_SB_EEEEEEEvNS4_8identityES10_NS11_INS12_ILi3ELi4ELi3EEES15_NST_INS5_IJSE_S16_EEENS5_IJSB_SE_EEEEEEEvS1B_EENS_8epilogue10collective18CollectiveEpilogueINS1I_23Sm100TmaWarpSpecializedILi4ELi2ELi32ELb1ELb0EEEJSH_NS5_IJNST_ISE_SB_EES1N_EEESI_SJ_SI_SJ_NS1I_6fusion15FusionCallbacksIS1M_NS1P_17LinearCombinationISI_fSI_fLNS_15FloatRoundStyleE2EEESH_S1O_JEEENS4_5SM1004TMEM4LOAD26SM100_TMEM_LOAD_16dp256b8xES10_NS11_IS1C_S15_NST_INS5_IJS16_SE_EEENS5_IJSE_SB_EEEEEEENS4_17SM75_U32x4_LDSM_NENS4_14SM90_TMA_STOREES22_NS4_17SM90_U32x4_STSM_NENS4_39AutoVectorizingCopyWithAssumedAlignmentILi128EEEEEEvvEEEEvNT_6ParamsE)
        /*0038*/ 	.word	0x00000000


	//----- nvinfo : EIATTR_MIN_STACK_SIZE
	.align		4
.L_27:
        /*003c*/ 	.byte	0x04, 0x12
        /*003e*/ 	.short	(.L_29 - .L_28)
	.align		4
.L_28:
        /*0040*/ 	.word	index@(_ZN7cutlass13device_kernelINS_4gemm6kernel13GemmUniversalIN4cute5tupleIJiiiiEEENS1_10collective13CollectiveMmaINS1_35MainloopSm100TmaUmmaWarpSpecializedILi9ELi2ELi4ENS5_IJNS4_1CILi1EEESB_SB_EEEEENS5_IJNSA_ILi64EEENSA_ILi256EEENSA_ILi32EEEEEENS_6half_tENS5_IJlSB_lEEESI_NS5_IJSB_llEEENS4_8TiledMMAINS4_8MMA_AtomIJNS4_20SM100_MMA_F16BF16_SSISI_SI_fLi64ELi256ELNS4_4UMMA5MajorE0ELSP_1ELNSO_7ScaleInE0ELSQ_0EEEEEENS4_6LayoutISC_NS5_IJNSA_ILi0EEESU_SU_EEEEENS5_IJNS4_10UnderscoreESX_SX_EEEEENS4_13SM90_TMA_LOADENS4_14ComposedLayoutINS4_7SwizzleILi2ELi4ELi3EEENS4_18smem_ptr_flag_bitsILi16EEENST_INS5_IJNSA_ILi8EEESG_EEENS5_IJSG_SB_EEEEEEEvNS4_8identityES10_NS11_INS12_ILi3ELi4ELi3EEES15_NST_INS5_IJSE_S16_EEENS5_IJSB_SE_EEEEEEEvS1B_EENS_8epilogue10collective18CollectiveEpilogueINS1I_23Sm100TmaWarpSpecializedILi4ELi2ELi32ELb1ELb0EEEJSH_NS5_IJNST_ISE_SB_EES1N_EEESI_SJ_SI_SJ_NS1I_6fusion15FusionCallbacksIS1M_NS1P_17LinearCombinationISI_fSI_fLNS_15FloatRoundStyleE2EEESH_S1O_JEEENS4_5SM1004TMEM4LOAD26SM100_TMEM_LOAD_16dp256b8xES10_NS11_IS1C_S15_NST_INS5_IJS16_SE_EEENS5_IJSE_SB_EEEEEEENS4_17SM75_U32x4_LDSM_NENS4_14SM90_TMA_STOREES22_NS4_17SM90_U32x4_STSM_NENS4_39AutoVectorizingCopyWithAssumedAlignmentILi128EEEEEEvvEEEEvNT_6ParamsE)
        /*0044*/ 	.word	0x00000000
.L_29:


//--------------------- .nv.compat                --------------------------
	.section	.nv.compat,"",@"SHT_CUDA_COMPAT_INFO"
	.align	4
        /*0000*/ 	.byte	0x02, 0x09, 0x01, 0x00, 0x02, 0x02, 0x02, 0x00, 0x02, 0x05, 0x05, 0x00, 0x03, 0x07, 0x01, 0x01
        /*0010*/ 	.byte	0x02, 0x03, 0x01, 0x00, 0x02, 0x06, 0x01, 0x00, 0x04, 0x0b, 0x08, 0x00, 0x09, 0x00, 0x00, 0x00
        /*0020*/ 	.byte	0x00, 0x00, 0x00, 0x00


//--------------------- .nv.info._ZN7cutlass13device_kernelINS_4gemm6kernel13GemmUniversalIN4cute5tupleIJiiiiEEENS1_10collective13CollectiveMmaINS1_35MainloopSm100TmaUmmaWarpSpecializedILi9ELi2ELi4ENS5_IJNS4_1CILi1EEESB_SB_EEEEENS5_IJNSA_ILi64EEENSA_ILi256EEENSA_ILi32EEEEEENS_6half_tENS5_IJlSB_lEEESI_NS5_IJSB_llEEENS4_8TiledMMAINS4_8MMA_AtomIJNS4_20SM100_MMA_F16BF16_SSISI_SI_fLi64ELi256ELNS4_4UMMA5MajorE0ELSP_1ELNSO_7ScaleInE0ELSQ_0EEEEEENS4_6LayoutISC_NS5_IJNSA_ILi0EEESU_SU_EEEEENS5_IJNS4_10UnderscoreESX_SX_EEEEENS4_13SM90_TMA_LOADENS4_14ComposedLayoutINS4_7SwizzleILi2ELi4ELi3EEENS4_18smem_ptr_flag_bitsILi16EEENST_INS5_IJNSA_ILi8EEESG_EEENS5_IJSG_SB_EEEEEEEvNS4_8identityES10_NS11_INS12_ILi3ELi4ELi3EEES15_NST_INS5_IJSE_S16_EEENS5_IJSB_SE_EEEEEEEvS1B_EENS_8epilogue10collective18CollectiveEpilogueINS1I_23Sm100TmaWarpSpecializedILi4ELi2ELi32ELb1ELb0EEEJSH_NS5_IJNST_ISE_SB_EES1N_EEESI_SJ_SI_SJ_NS1I_6fusion15FusionCallbacksIS1M_NS1P_17LinearCombinationISI_fSI_fLNS_15FloatRoundStyleE2EEESH_S1O_JEEENS4_5SM1004TMEM4LOAD26SM100_TMEM_LOAD_16dp256b8xES10_NS11_IS1C_S15_NST_INS5_IJS16_SE_EEENS5_IJSE_SB_EEEEEEENS4_17SM75_U32x4_LDSM_NENS4_14SM90_TMA_STOREES22_NS4_17SM90_U32x4_STSM_NENS4_39AutoVectorizingCopyWithAssumedAlignmentILi128EEEEEEvvEEEEvNT_6ParamsE --------------------------
	.section	.nv.info._ZN7cutlass13device_kernelINS_4gemm6kernel13GemmUniversalIN4cute5tupleIJiiiiEEENS1_10collective13CollectiveMmaINS1_35MainloopSm100TmaUmmaWarpSpecializedILi9ELi2ELi4ENS5_IJNS4_1CILi1EEESB_SB_EEEEENS5_IJNSA_ILi64EEENSA_ILi256EEENSA_ILi32EEEEEENS_6half_tENS5_IJlSB_lEEESI_NS5_IJSB_llEEENS4_8TiledMMAINS4_8MMA_AtomIJNS4_20SM100_MMA_F16BF16_SSISI_SI_fLi64ELi256ELNS4_4UMMA5MajorE0ELSP_1ELNSO_7ScaleInE0ELSQ_0EEEEEENS4_6LayoutISC_NS5_IJNSA_ILi0EEESU_SU_EEEEENS5_IJNS4_10UnderscoreESX_SX_EEEEENS4_13SM90_TMA_LOADENS4_14ComposedLayoutINS4_7SwizzleILi2ELi4ELi3EEENS4_18smem_ptr_flag_bitsILi16EEENST_INS5_IJNSA_ILi8EEESG_EEENS5_IJSG_SB_EEEEEEEvNS4_8identityES10_NS11_INS12_ILi3ELi4ELi3EEES15_NST_INS5_IJSE_S16_EEENS5_IJSB_SE_EEEEEEEvS1B_EENS_8epilogue10collective18CollectiveEpilogueINS1I_23Sm100TmaWarpSpecializedILi4ELi2ELi32ELb1ELb0EEEJSH_NS5_IJNST_ISE_SB_EES1N_EEESI_SJ_SI_SJ_NS1I_6fusion15FusionCallbacksIS1M_NS1P_17LinearCombinationISI_fSI_fLNS_15FloatRoundStyleE2EEESH_S1O_JEEENS4_5SM1004TMEM4LOAD26SM100_TMEM_LOAD_16dp256b8xES10_NS11_IS1C_S15_NST_INS5_IJS16_SE_EEENS5_IJSE_SB_EEEEEEENS4_17SM75_U32x4_LDSM_NENS4_14SM90_TMA_STOREES22_NS4_17SM90_U32x4_STSM_NENS4_39AutoVectorizingCopyWithAssumedAlignmentILi128EEEEEEvvEEEEvNT_6ParamsE,"",@"SHT_CUDA_INFO"
	.sectionflags	@""
	.align	4


	//----- nvinfo : EIATTR_CUDA_API_VERSION
	.align		4
        /*0000*/ 	.byte	0x04, 0x37
        /*0002*/ 	.short	(.L_31 - .L_30)
.L_30:
        /*0004*/ 	.word	0x00000082


	//----- nvinfo : EIATTR_KPARAM_INFO
	.align		4
.L_31:
        /*0008*/ 	.byte	0x04, 0x17
        /*000a*/ 	.short	(.L_33 - .L_32)
.L_32:
        /*000c*/ 	.word	0x00000000
        /*0010*/ 	.short	0x0000
        /*0012*/ 	.short	0x0000
        /*0014*/ 	.byte	0x00, 0xf0, 0x01, 0x20


	//----- nvinfo : EIATTR_AT_ENTRY_FRAGMENTS
	.align		4
.L_33:
        /*0018*/ 	.byte	0x04, 0x4f
        /*001a*/ 	.short	(.L_35 - .L_34)


	//   ....[0]....
.L_34:
        /*001c*/ 	.word	0x00000006


	//----- nvinfo : EIATTR_RESERVED_SMEM_USED
	.align		4
.L_35:
        /*0020*/ 	.byte	0x01, 0x41
	.zero		2


	//----- nvinfo : EIATTR_SPARSE_MMA_MASK
	.align		4
        /*0024*/ 	.byte	0x03, 0x50
        /*0026*/ 	.short	0x0000


	//----- nvinfo : EIATTR_TCGEN05_1CTA_USED
	.align		4
        /*0028*/ 	.byte	0x01, 0x51
	.zero		2


	//----- nvinfo : EIATTR_MAXREG_COUNT
	.align		4
        /*002c*/ 	.byte	0x03, 0x1b
        /*002e*/ 	.short	0x00ff


	//----- nvinfo : EIATTR_NUM_BARRIERS
	.align		4
        /*0030*/ 	.byte	0x02, 0x4c
        /*0032*/ 	.byte	0x07
	.zero		1


	//----- nvinfo : EIATTR_EXTERNS
	.align		4
        /*0034*/ 	.byte	0x04, 0x0f
        /*0036*/ 	.short	(.L_37 - .L_36)


	//   ....[0]....
	.align		4
.L_36:
        /*0038*/ 	.word	index@(__assertfail)


	//----- nvinfo : EIATTR_MERCURY_ISA_VERSION
	.align		4
.L_37:
        /*003c*/ 	.byte	0x03, 0x5f
        /*003e*/ 	.short	0x0101


	//----- nvinfo : EIATTR_INT_WARP_WIDE_INSTR_OFFSETS
	.align		4
        /*0040*/ 	.byte	0x04, 0x31
        /*0042*/ 	.short	(.L_39 - .L_38)


	//   ....[0]....
.L_38:
        /*0044*/ 	.word	0x000020d0


	//   ....[1]....
        /*0048*/ 	.word	0x00003d60


	//   ....[2]....
        /*004c*/ 	.word	0x00003d90


	//   ....[3]....
        /*0050*/ 	.word	0x00003de0


	//   ....[4]....
        /*0054*/ 	.word	0x00004700


	//   ....[5]....
        /*0058*/ 	.word	0x00004760


	//   ....[6]....
        /*005c*/ 	.word	0x00004850


	//   ....[7]....
        /*0060*/ 	.word	0x000048c0


	//   ....[8]....
        /*0064*/ 	.word	0x000049d0


	//   ....[9]....
        /*0068*/ 	.word	0x00004a60


	//   ....[10]....
        /*006c*/ 	.word	0x00004c30


	//   ....[11]....
        /*0070*/ 	.word	0x00004d90


	//----- nvinfo : EIATTR_COOP_GROUP_MASK_REGIDS
	.align		4
.L_39:
        /*0074*/ 	.byte	0x04, 0x29
        /*0076*/ 	.short	(.L_41 - .L_40)


	//   ....[0]....
.L_40:
        /*0078*/ 	.word	0xffffffff


	//   ....[1]....
        /*007c*/ 	.word	0xffffffff


	//   ....[2]....
        /*0080*/ 	.word	0xffffffff


	//   ....[3]....
        /*0084*/ 	.word	0xffffffff


	//   ....[4]....
        /*0088*/ 	.word	0xffffffff


	//   ....[5]....
        /*008c*/ 	.word	0xffffffff


	//   ....[6]....
        /*0090*/ 	.word	0xffffffff


	//   ....[7]....
        /*0094*/ 	.word	0xffffffff


	//   ....[8]....
        /*0098*/ 	.word	0xffffffff


	//   ....[9]....
        /*009c*/ 	.word	0xffffffff


	//   ....[10]....
        /*00a0*/ 	.word	0xffffffff


	//   ....[11]....
        /*00a4*/ 	.word	0xffffffff


	//   ....[12]....
        /*00a8*/ 	.word	0xffffffff


	//----- nvinfo : EIATTR_COOP_GROUP_INSTR_OFFSETS
	.align		4
.L_41:
        /*00ac*/ 	.byte	0x04, 0x28
        /*00ae*/ 	.short	(.L_43 - .L_42)


	//   ....[0]....
.L_42:
        /*00b0*/ 	.word	0x00000090


	//   ....[1]....
        /*00b4*/ 	.word	0x000004d0


	//   ....[2]....
        /*00b8*/ 	.word	0x00000710


	//   ....[3]....
        /*00bc*/ 	.word	0x000008b0


	//   ....[4]....
        /*00c0*/ 	.word	0x000009b0


	//   ....[5]....
        /*00c4*/ 	.word	0x00000b20


	//   ....[6]....
        /*00c8*/ 	.word	0x00000cc0


	//   ....[7]....
        /*00cc*/ 	.word	0x00001fb0


	//   ....[8]....
        /*00d0*/ 	.word	0x00003060


	//   ....[9]....
        /*00d4*/ 	.word	0x00003270


	//   ....[10]....
        /*00d8*/ 	.word	0x000032a0


	//   ....[11]....
        /*00dc*/ 	.word	0x00003c50


	//   ....[12]....
        /*00e0*/ 	.word	0x00003e80


	//----- nvinfo : EIATTR_VRC_CTA_INIT_COUNT
	.align		4
.L_43:
        /*00e4*/ 	.byte	0x02, 0x4a
        /*00e6*/ 	.byte	0x80
	.zero		1


	//----- nvinfo : EIATTR_SYSCALL_OFFSETS
	.align		4
        /*00e8*/ 	.byte	0x04, 0x46
        /*00ea*/ 	.short	(.L_45 - .L_44)


	//   ....[0]....
.L_44:
        /*00ec*/ 	.word	0x00005840


	//   ....[1]....
        /*00f0*/ 	.word	0x00005930


	//   ....[2]....
        /*00f4*/ 	.word	0x00006160


	//   ....[3]....
        /*00f8*/ 	.word	0x00006e20


	//   ....[4]....
        /*00fc*/ 	.word	0x00007a80


	//   ....[5]....
        /*0100*/ 	.word	0x000086e0


	//----- nvinfo : EIATTR_MBARRIER_INSTR_OFFSETS
	.align		4
.L_45:
        /*0104*/ 	.byte	0x04, 0x39
        /*0106*/ 	.short	(.L_47 - .L_46)


	//   ....[0]....
.L_46:
        /*0108*/ 	.word	0x000005d0
        /*010c*/ 	.word	0x000000ff
        /*0110*/ 	.word	0x00000000
        /*0114*/ 	.short	0x0100
        /*0116*/ 	.byte	0x05
	.zero		1


	//   ....[1]....
        /*0118*/ 	.word	0x000005e0
        /*011c*/ 	.word	0x000000ff
        /*0120*/ 	.word	0x00000048
        /*0124*/ 	.short	0x0100
        /*0126*/ 	.byte	0x05
	.zero		1


	//   ....[2]....
        /*0128*/ 	.word	0x000005f0
        /*012c*/ 	.word	0x000000ff
        /*0130*/ 	.word	0x00000008
        /*0134*/ 	.short	0x0100
        /*0136*/ 	.byte	0x05
	.zero		1


	//   ....[3]....
        /*0138*/ 	.word	0x00000600
        /*013c*/ 	.word	0x000000ff
        /*0140*/ 	.word	0x00000050
        /*0144*/ 	.short	0x0100
        /*0146*/ 	.byte	0x05
	.zero		1


	//   ....[4]....
        /*0148*/ 	.word	0x00000610
        /*014c*/ 	.word	0x000000ff
        /*0150*/ 	.word	0x00000010
        /*0154*/ 	.short	0x0100
        /*0156*/ 	.byte	0x05
	.zero		1


	//   ....[5]....
        /*0158*/ 	.word	0x00000620
        /*015c*/ 	.word	0x000000ff
        /*0160*/ 	.word	0x00000058
        /*0164*/ 	.short	0x0100
        /*0166*/ 	.byte	0x05
	.zero		1


	//   ....[6]....
        /*0168*/ 	.word	0x00000630
        /*016c*/ 	.word	0x000000ff
        /*0170*/ 	.word	0x00000018
        /*0174*/ 	.short	0x0100
        /*0176*/ 	.byte	0x05
	.zero		1


	//   ....[7]....
        /*0178*/ 	.word	0x00000640
        /*017c*/ 	.word	0x000000ff
        /*0180*/ 	.word	0x00000060
        /*0184*/ 	.short	0x0100
        /*0186*/ 	.byte	0x05
	.zero		1


	//   ....[8]....
        /*0188*/ 	.word	0x00000650
        /*018c*/ 	.word	0x000000ff
        /*0190*/ 	.word	0x00000020
        /*0194*/ 	.short	0x0100
        /*0196*/ 	.byte	0x05
	.zero		1


	//   ....[9]....
        /*0198*/ 	.word	0x00000660
        /*019c*/ 	.word	0x000000ff
        /*01a0*/ 	.word	0x00000068
        /*01a4*/ 	.short	0x0100
        /*01a6*/ 	.byte	0x05
	.zero		1


	//   ....[10]....
        /*01a8*/ 	.word	0x00000670
        /*01ac*/ 	.word	0x000000ff
        /*01b0*/ 	.word	0x00000028
        /*01b4*/ 	.short	0x0100
        /*01b6*/ 	.byte	0x05
	.zero		1


	//   ....[11]....
        /*01b8*/ 	.word	0x00000680
        /*01bc*/ 	.word	0x000000ff
        /*01c0*/ 	.word	0x00000070
        /*01c4*/ 	.short	0x0100
        /*01c6*/ 	.byte	0x05
	.zero		1


	//   ....[12]....
        /*01c8*/ 	.word	0x00000690
        /*01cc*/ 	.word	0x000000ff
        /*01d0*/ 	.word	0x00000030
        /*01d4*/ 	.short	0x0100
        /*01d6*/ 	.byte	0x05
	.zero		1


	//   ....[13]....
        /*01d8*/ 	.word	0x000006a0
        /*01dc*/ 	.word	0x000000ff
        /*01e0*/ 	.word	0x00000078
        /*01e4*/ 	.short	0x0100
        /*01e6*/ 	.byte	0x05
	.zero		1


	//   ....[14]....
        /*01e8*/ 	.word	0x000006b0
        /*01ec*/ 	.word	0x000000ff
        /*01f0*/ 	.word	0x00000038
        /*01f4*/ 	.short	0x0100
        /*01f6*/ 	.byte	0x05
	.zero		1


	//   ....[15]....
        /*01f8*/ 	.word	0x000006c0
        /*01fc*/ 	.word	0x000000ff
        /*0200*/ 	.word	0x00000080
        /*0204*/ 	.short	0x0100
        /*0206*/ 	.byte	0x05
	.zero		1


	//   ....[16]....
        /*0208*/ 	.word	0x000006d0
        /*020c*/ 	.word	0x000000ff
        /*0210*/ 	.word	0x00000040
        /*0214*/ 	.short	0x0100
        /*0216*/ 	.byte	0x05
	.zero		1


	//   ....[17]....
        /*0218*/ 	.word	0x000006e0
        /*021c*/ 	.word	0x000000ff
        /*0220*/ 	.word	0x00000088
        /*0224*/ 	.short	0x0100
        /*0226*/ 	.byte	0x05
	.zero		1


	//   ....[18]....
        /*0228*/ 	.word	0x00000820
        /*022c*/ 	.word	0x000000ff
        /*0230*/ 	.word	0x00000090
        /*0234*/ 	.short	0x0100
        /*0236*/ 	.byte	0x07
	.zero		1


	//   ....[19]....
        /*0238*/ 	.word	0x00000830
        /*023c*/ 	.word	0x000000ff
        /*0240*/ 	.word	0x000000b0
        /*0244*/ 	.short	0x0100
        /*0246*/ 	.byte	0x07
	.zero		1


	//   ....[20]....
        /*0248*/ 	.word	0x00000840
        /*024c*/ 	.word	0x000000ff
        /*0250*/ 	.word	0x00000098
        /*0254*/ 	.short	0x0100
        /*0256*/ 	.byte	0x07
	.zero		1


	//   ....[21]....
        /*0258*/ 	.word	0x00000850
        /*025c*/ 	.word	0x000000ff
        /*0260*/ 	.word	0x000000b8
        /*0264*/ 	.short	0x0100
        /*0266*/ 	.byte	0x07
	.zero		1


	//   ....[22]....
        /*0268*/ 	.word	0x00000860
        /*026c*/ 	.word	0x000000ff
        /*0270*/ 	.word	0x000000a0
        /*0274*/ 	.short	0x0100
        /*0276*/ 	.byte	0x07
	.zero		1


	//   ....[23]....
        /*0278*/ 	.word	0x00000870
        /*027c*/ 	.word	0x000000ff
        /*0280*/ 	.word	0x000000c0
        /*0284*/ 	.short	0x0100
        /*0286*/ 	.byte	0x07
	.zero		1


	//   ....[24]....
        /*0288*/ 	.word	0x00000880
        /*028c*/ 	.word	0x000000ff
        /*0290*/ 	.word	0x000000a8
        /*0294*/ 	.short	0x0100
        /*0296*/ 	.byte	0x07
	.zero		1


	//   ....[25]....
        /*0298*/ 	.word	0x00000890
        /*029c*/ 	.word	0x000000ff
        /*02a0*/ 	.word	0x000000c8
        /*02a4*/ 	.short	0x0100
        /*02a6*/ 	.byte	0x07
	.zero		1


	//   ....[26]....
        /*02a8*/ 	.word	0x00000980
        /*02ac*/ 	.word	0x000000ff
        /*02b0*/ 	.word	0x000000d0
        /*02b4*/ 	.short	0x0100
        /*02b6*/ 	.byte	0x05
	.zero		1


	//   ....[27]....
        /*02b8*/ 	.word	0x00000990
        /*02bc*/ 	.word	0x000000ff
        /*02c0*/ 	.word	0x000000d8
        /*02c4*/ 	.short	0x0100
        /*02c6*/ 	.byte	0x05
	.zero		1


	//   ....[28]....
        /*02c8*/ 	.word	0x00000ad0
        /*02cc*/ 	.word	0x000000ff
        /*02d0*/ 	.word	0x000000e0
        /*02d4*/ 	.short	0x0100
        /*02d6*/ 	.byte	0x05
	.zero		1


	//   ....[29]....
        /*02d8*/ 	.word	0x00000ae0
        /*02dc*/ 	.word	0x000000ff
        /*02e0*/ 	.word	0x000000f0
        /*02e4*/ 	.short	0x0100
        /*02e6*/ 	.byte	0x05
	.zero		1


	//   ....[30]....
        /*02e8*/ 	.word	0x00000af0
        /*02ec*/ 	.word	0x000000ff
        /*02f0*/ 	.word	0x000000e8
        /*02f4*/ 	.short	0x0100
        /*02f6*/ 	.byte	0x05
	.zero		1


	//   ....[31]....
        /*02f8*/ 	.word	0x00000b00
        /*02fc*/ 	.word	0x000000ff
        /*0300*/ 	.word	0x000000f8
        /*0304*/ 	.short	0x0100
        /*0306*/ 	.byte	0x05
	.zero		1


	//   ....[32]....
        /*0308*/ 	.word	0x00000c30
        /*030c*/ 	.word	0x000000ff
        /*0310*/ 	.word	0x00000100
        /*0314*/ 	.short	0x0100
        /*0316*/ 	.byte	0x07
	.zero		1


	//   ....[33]....
        /*0318*/ 	.word	0x00000c40
        /*031c*/ 	.word	0x000000ff
        /*0320*/ 	.word	0x00000120
        /*0324*/ 	.short	0x0100
        /*0326*/ 	.byte	0x07
	.zero		1


	//   ....[34]....
        /*0328*/ 	.word	0x00000c50
        /*032c*/ 	.word	0x000000ff
        /*0330*/ 	.word	0x00000108
        /*0334*/ 	.short	0x0100
        /*0336*/ 	.byte	0x07
	.zero		1


	//   ....[35]....
        /*0338*/ 	.word	0x00000c60
        /*033c*/ 	.word	0x000000ff
        /*0340*/ 	.word	0x00000128
        /*0344*/ 	.short	0x0100
        /*0346*/ 	.byte	0x07
	.zero		1


	//   ....[36]....
        /*0348*/ 	.word	0x00000c70
        /*034c*/ 	.word	0x000000ff
        /*0350*/ 	.word	0x00000110
        /*0354*/ 	.short	0x0100
        /*0356*/ 	.byte	0x07
	.zero		1


	//   ....[37]....
        /*0358*/ 	.word	0x00000c80
        /*035c*/ 	.word	0x000000ff
        /*0360*/ 	.word	0x00000130
        /*0364*/ 	.short	0x0100
        /*0366*/ 	.byte	0x07
	.zero		1


	//   ....[38]....
        /*0368*/ 	.word	0x00000c90
        /*036c*/ 	.word	0x000000ff
        /*0370*/ 	.word	0x00000118
        /*0374*/ 	.short	0x0100
        /*0376*/ 	.byte	0x07
	.zero		1


	//   ....[39]....
        /*0378*/ 	.word	0x00000ca0
        /*037c*/ 	.word	0x000000ff
        /*0380*/ 	.word	0x00000138
        /*0384*/ 	.short	0x0100
        /*0386*/ 	.byte	0x07
	.zero		1


	//   ....[40]....
        /*0388*/ 	.word	0x00000d90
        /*038c*/ 	.word	0x000000ff
        /*0390*/ 	.word	0x00000140
        /*0394*/ 	.short	0x0100
        /*0396*/ 	.byte	0x05
	.zero		1


	//   ....[41]....
        /*0398*/ 	.word	0x00000da0
        /*039c*/ 	.word	0x000000ff
        /*03a0*/ 	.word	0x00000150
        /*03a4*/ 	.short	0x0100
        /*03a6*/ 	.byte	0x05
	.zero		1


	//   ....[42]....
        /*03a8*/ 	.word	0x00000db0
        /*03ac*/ 	.word	0x000000ff
        /*03b0*/ 	.word	0x00000148
        /*03b4*/ 	.short	0x0100
        /*03b6*/ 	.byte	0x05
	.zero		1


	//   ....[43]....
        /*03b8*/ 	.word	0x00000dc0
        /*03bc*/ 	.word	0x000000ff
        /*03c0*/ 	.word	0x00000158
        /*03c4*/ 	.short	0x0100
        /*03c6*/ 	.byte	0x05
	.zero		1


	//   ....[44]....
        /*03c8*/ 	.word	0x00001690
        /*03cc*/ 	.word	0x00000002
        /*03d0*/ 	.word	0x00000150
        /*03d4*/ 	.short	0x010a
        /*03d6*/ 	.byte	0xff
	.zero		1


	//   ....[45]....
        /*03d8*/ 	.word	0x000016c0
        /*03dc*/ 	.word	0x00000002
        /*03e0*/ 	.word	0x00000140
        /*03e4*/ 	.short	0x0101
        /*03e6*/ 	.byte	0xff
	.zero		1


	//   ....[46]....
        /*03e8*/ 	.word	0x00001790
        /*03ec*/ 	.word	0x000000ff
        /*03f0*/ 	.word	0x00000048
        /*03f4*/ 	.short	0x010a
        /*03f6*/ 	.byte	0x08
	.zero		1


	//   ....[47]....
        /*03f8*/ 	.word	0x00001860
        /*03fc*/ 	.word	0x000000ff
        /*0400*/ 	.word	0x00000048
        /*0404*/ 	.short	0x010a
        /*0406*/ 	.byte	0x29
	.zero		1


	//   ....[48]....
        /*0408*/ 	.word	0x000019b0
        /*040c*/ 	.word	0x000000ff
        /*0410*/ 	.word	0x00000048
        /*0414*/ 	.short	0x010a
        /*0416*/ 	.byte	0x08
	.zero		1


	//   ....[49]....
        /*0418*/ 	.word	0x00001bb0
        /*041c*/ 	.word	0x000000ff
        /*0420*/ 	.word	0x000000d8
        /*0424*/ 	.short	0x0101
        /*0426*/ 	.byte	0x04
	.zero		1


	//   ....[50]....
        /*0428*/ 	.word	0x00001bd0
        /*042c*/ 	.word	0x000000ff
        /*0430*/ 	.word	0x00000048
        /*0434*/ 	.short	0x010a
        /*0436*/ 	.byte	0x08
	.zero		1


	//   ....[51]....
        /*0438*/ 	.word	0x00001c80
        /*043c*/ 	.word	0x000000ff
        /*0440*/ 	.word	0x00000048
        /*0444*/ 	.short	0x010a
        /*0446*/ 	.byte	0x29
	.zero		1


	//   ....[52]....
        /*0448*/ 	.word	0x00001dd0
        /*044c*/ 	.word	0x000000ff
        /*0450*/ 	.word	0x00000048
        /*0454*/ 	.short	0x010a
        /*0456*/ 	.byte	0x08
	.zero		1


	//   ....[53]....
        /*0458*/ 	.word	0x00001fe0
        /*045c*/ 	.word	0x00000002
        /*0460*/ 	.word	0x000000e0
        /*0464*/ 	.short	0x010a
        /*0466*/ 	.byte	0xff
	.zero		1


	//   ....[54]....
        /*0468*/ 	.word	0x000020a0
        /*046c*/ 	.word	0x00000002
        /*0470*/ 	.word	0x00000000
        /*0474*/ 	.short	0x0101
        /*0476*/ 	.byte	0xff
	.zero		1


	//   ....[55]....
        /*0478*/ 	.word	0x00002600
        /*047c*/ 	.word	0x000000ff
        /*0480*/ 	.word	0x00000000
        /*0484*/ 	.short	0x010a
        /*0486*/ 	.byte	0x05
	.zero		1


	//   ....[56]....
        /*0488*/ 	.word	0x00002690
        /*048c*/ 	.word	0x000000ff
        /*0490*/ 	.word	0x00000000
        /*0494*/ 	.short	0x010a
        /*0496*/ 	.byte	0x05
	.zero		1


	//   ....[57]....
        /*0498*/ 	.word	0x00002720
        /*049c*/ 	.word	0x000000ff
        /*04a0*/ 	.word	0x00000000
        /*04a4*/ 	.short	0x010a
        /*04a6*/ 	.byte	0x05
	.zero		1


	//   ....[58]....
        /*04a8*/ 	.word	0x000027b0
        /*04ac*/ 	.word	0x000000ff
        /*04b0*/ 	.word	0x00000000
        /*04b4*/ 	.short	0x010a
        /*04b6*/ 	.byte	0x05
	.zero		1


	//   ....[59]....
        /*04b8*/ 	.word	0x00002840
        /*04bc*/ 	.word	0x000000ff
        /*04c0*/ 	.word	0x00000000
        /*04c4*/ 	.short	0x010a
        /*04c6*/ 	.byte	0x05
	.zero		1


	//   ....[60]....
        /*04c8*/ 	.word	0x000028d0
        /*04cc*/ 	.word	0x000000ff
        /*04d0*/ 	.word	0x00000000
        /*04d4*/ 	.short	0x010a
        /*04d6*/ 	.byte	0x05
	.zero		1


	//   ....[61]....
        /*04d8*/ 	.word	0x00002960
        /*04dc*/ 	.word	0x000000ff
        /*04e0*/ 	.word	0x00000000
        /*04e4*/ 	.short	0x010a
        /*04e6*/ 	.byte	0x05
	.zero		1


	//   ....[62]....
        /*04e8*/ 	.word	0x000029f0
        /*04ec*/ 	.word	0x000000ff
        /*04f0*/ 	.word	0x00000000
        /*04f4*/ 	.short	0x010a
        /*04f6*/ 	.byte	0x05
	.zero		1


	//   ....[63]....
        /*04f8*/ 	.word	0x00002a90
        /*04fc*/ 	.word	0x00000000
        /*0500*/ 	.word	0x00000000
        /*0504*/ 	.short	0x010a
        /*0506*/ 	.byte	0xff
	.zero		1


	//   ....[64]....
        /*0508*/ 	.word	0x00002bb0
        /*050c*/ 	.word	0x00000000
        /*0510*/ 	.word	0x00000140
        /*0514*/ 	.short	0x010a
        /*0516*/ 	.byte	0xff
	.zero		1


	//   ....[65]....
        /*0518*/ 	.word	0x00002c20
        /*051c*/ 	.word	0x00000000
        /*0520*/ 	.word	0x00000000
        /*0524*/ 	.short	0x0101
        /*0526*/ 	.byte	0xff
	.zero		1


	//   ....[66]....
        /*0528*/ 	.word	0x00002c40
        /*052c*/ 	.word	0x000000ff
        /*0530*/ 	.word	0x000000f0
        /*0534*/ 	.short	0x010a
        /*0536*/ 	.byte	0x05
	.zero		1


	//   ....[67]....
        /*0538*/ 	.word	0x00002d60
        /*053c*/ 	.word	0x00000000
        /*0540*/ 	.word	0x000000e0
        /*0544*/ 	.short	0x010a
        /*0546*/ 	.byte	0xff
	.zero		1


	//   ....[68]....
        /*0548*/ 	.word	0x00002e60
        /*054c*/ 	.word	0x00000000
        /*0550*/ 	.word	0x00000000
        /*0554*/ 	.short	0x0101
        /*0556*/ 	.byte	0xff
	.zero		1


	//   ....[69]....
        /*0558*/ 	.word	0x00002ef0
        /*055c*/ 	.word	0x000000ff
        /*0560*/ 	.word	0x000000f0
        /*0564*/ 	.short	0x0106
        /*0566*/ 	.byte	0x05
	.zero		1


	//   ....[70]....
        /*0568*/ 	.word	0x00002f10
        /*056c*/ 	.word	0x000000ff
        /*0570*/ 	.word	0x000000f0
        /*0574*/ 	.short	0x010a
        /*0576*/ 	.byte	0x05
	.zero		1


	//   ....[71]....
        /*0578*/ 	.word	0x00002fa0
        /*057c*/ 	.word	0x000000ff
        /*0580*/ 	.word	0x000000f0
        /*0584*/ 	.short	0x0106
        /*0586*/ 	.byte	0x04
	.zero		1


	//   ....[72]....
        /*0588*/ 	.word	0x00002fe0
        /*058c*/ 	.word	0x00000000
        /*0590*/ 	.word	0x000000f0
        /*0594*/ 	.short	0x010a
        /*0596*/ 	.byte	0xff
	.zero		1


	//   ....[73]....
        /*0598*/ 	.word	0x000034e0
        /*059c*/ 	.word	0x00000000
        /*05a0*/ 	.word	0x000000e0
        /*05a4*/ 	.short	0x010a
        /*05a6*/ 	.byte	0xff
	.zero		1


	//   ....[74]....
        /*05a8*/ 	.word	0x000035e0
        /*05ac*/ 	.word	0x00000003
        /*05b0*/ 	.word	0x00000000
        /*05b4*/ 	.short	0x0101
        /*05b6*/ 	.byte	0xff
	.zero		1


	//   ....[75]....
        /*05b8*/ 	.word	0x000035f0
        /*05bc*/ 	.word	0x000000ff
        /*05c0*/ 	.word	0x00000000
        /*05c4*/ 	.short	0x010a
        /*05c6*/ 	.byte	0x04
	.zero		1


	//   ....[76]....
        /*05c8*/ 	.word	0x00003670
        /*05cc*/ 	.word	0x000000ff
        /*05d0*/ 	.word	0x00000120
        /*05d4*/ 	.short	0x010a
        /*05d6*/ 	.byte	0x08
	.zero		1


	//   ....[77]....
        /*05d8*/ 	.word	0x00003750
        /*05dc*/ 	.word	0x000000ff
        /*05e0*/ 	.word	0x00000000
        /*05e4*/ 	.short	0x010a
        /*05e6*/ 	.byte	0x07
	.zero		1


	//   ....[78]....
        /*05e8*/ 	.word	0x00003890
        /*05ec*/ 	.word	0x000000ff
        /*05f0*/ 	.word	0x00000000
        /*05f4*/ 	.short	0x010a
        /*05f6*/ 	.byte	0x04
	.zero		1


	//   ....[79]....
        /*05f8*/ 	.word	0x00003a80
        /*05fc*/ 	.word	0x000000ff
        /*0600*/ 	.word	0x00000000
        /*0604*/ 	.short	0x010a
        /*0606*/ 	.byte	0x05
	.zero		1


	//   ....[80]....
        /*0608*/ 	.word	0x00003b10
        /*060c*/ 	.word	0x000000ff
        /*0610*/ 	.word	0x00000000
        /*0614*/ 	.short	0x010a
        /*0616*/ 	.byte	0x05
	.zero		1


	//   ....[81]....
        /*0618*/ 	.word	0x00003ba0
        /*061c*/ 	.word	0x000000ff
        /*0620*/ 	.word	0x00000000
        /*0624*/ 	.short	0x010a
        /*0626*/ 	.byte	0x05
	.zero		1


	//   ....[82]....
        /*0628*/ 	.word	0x00003c30
        /*062c*/ 	.word	0x000000ff
        /*0630*/ 	.word	0x00000000
        /*0634*/ 	.short	0x010a
        /*0636*/ 	.byte	0x07
	.zero		1


	//   ....[83]....
        /*0638*/ 	.word	0x000040b0
        /*063c*/ 	.word	0x00000000
        /*0640*/ 	.word	0x000000e0
        /*0644*/ 	.short	0x010a
        /*0646*/ 	.byte	0xff
	.zero		1


	//   ....[84]....
        /*0648*/ 	.word	0x00004170
        /*064c*/ 	.word	0x00000000
        /*0650*/ 	.word	0x00000000
        /*0654*/ 	.short	0x0101
        /*0656*/ 	.byte	0xff
	.zero		1


	//   ....[85]....
        /*0658*/ 	.word	0x00004490
        /*065c*/ 	.word	0x000000ff
        /*0660*/ 	.word	0x000000d8
        /*0664*/ 	.short	0x010a
        /*0666*/ 	.byte	0x07
	.zero		1


	//   ....[86]....
        /*0668*/ 	.word	0x00004680
        /*066c*/ 	.word	0x000000ff
        /*0670*/ 	.word	0x000000b0
        /*0674*/ 	.short	0x010a
        /*0676*/ 	.byte	0x07
	.zero		1


	//   ....[87]....
        /*0678*/ 	.word	0x00004800
        /*067c*/ 	.word	0x000000ff
        /*0680*/ 	.word	0x00000090
        /*0684*/ 	.short	0x010b
        /*0686*/ 	.byte	0x07
	.zero		1


	//   ....[88]....
        /*0688*/ 	.word	0x00004810
        /*068c*/ 	.word	0x000000ff
        /*0690*/ 	.word	0x00000000
        /*0694*/ 	.short	0x0101
        /*0696*/ 	.byte	0x08
	.zero		1


	//   ....[89]....
        /*0698*/ 	.word	0x00004820
        /*069c*/ 	.word	0x000000ff
        /*06a0*/ 	.word	0x000000b8
        /*06a4*/ 	.short	0x010a
        /*06a6*/ 	.byte	0x07
	.zero		1


	//   ....[90]....
        /*06a8*/ 	.word	0x00004970
        /*06ac*/ 	.word	0x000000ff
        /*06b0*/ 	.word	0x00000098
        /*06b4*/ 	.short	0x010b
        /*06b6*/ 	.byte	0x07
	.zero		1


	//   ....[91]....
        /*06b8*/ 	.word	0x00004980
        /*06bc*/ 	.word	0x000000ff
        /*06c0*/ 	.word	0x00000000
        /*06c4*/ 	.short	0x0101
        /*06c6*/ 	.byte	0x08
	.zero		1


	//   ....[92]....
        /*06c8*/ 	.word	0x00004990
        /*06cc*/ 	.word	0x000000ff
        /*06d0*/ 	.word	0x000000c0
        /*06d4*/ 	.short	0x010a
        /*06d6*/ 	.byte	0x07
	.zero		1


	//   ....[93]....
        /*06d8*/ 	.word	0x00004b10
        /*06dc*/ 	.word	0x000000ff
        /*06e0*/ 	.word	0x000000a0
        /*06e4*/ 	.short	0x010b
        /*06e6*/ 	.byte	0x07
	.zero		1


	//   ....[94]....
        /*06e8*/ 	.word	0x00004b50
        /*06ec*/ 	.word	0x000000ff
        /*06f0*/ 	.word	0x00000000
        /*06f4*/ 	.short	0x0101
        /*06f6*/ 	.byte	0x08
	.zero		1


	//   ....[95]....
        /*06f8*/ 	.word	0x00004b90
        /*06fc*/ 	.word	0x000000ff
        /*0700*/ 	.word	0x000000c8
        /*0704*/ 	.short	0x010a
        /*0706*/ 	.byte	0x07
	.zero		1


	//   ....[96]....
        /*0708*/ 	.word	0x00004dd0
        /*070c*/ 	.word	0x000000ff
        /*0710*/ 	.word	0x000000a8
        /*0714*/ 	.short	0x010b
        /*0716*/ 	.byte	0x07
	.zero		1


	//   ....[97]....
        /*0718*/ 	.word	0x00004df0
        /*071c*/ 	.word	0x000000ff
        /*0720*/ 	.word	0x00000000
        /*0724*/ 	.short	0x0101
        /*0726*/ 	.byte	0x0d
	.zero		1


	//   ....[98]....
        /*0728*/ 	.word	0x00004e20
        /*072c*/ 	.word	0x000000ff
        /*0730*/ 	.word	0x000000b0
        /*0734*/ 	.short	0x010a
        /*0736*/ 	.byte	0x07
	.zero		1


	//   ....[99]....
        /*0738*/ 	.word	0x00004e40
        /*073c*/ 	.word	0x000000ff
        /*0740*/ 	.word	0x000000b8
        /*0744*/ 	.short	0x010a
        /*0746*/ 	.byte	0x07
	.zero		1


	//   ....[100]....
        /*0748*/ 	.word	0x00004e60
        /*074c*/ 	.word	0x000000ff
        /*0750*/ 	.word	0x000000c0
        /*0754*/ 	.short	0x010a
        /*0756*/ 	.byte	0x07
	.zero		1


	//   ....[101]....
        /*0758*/ 	.word	0x00004ea0
        /*075c*/ 	.word	0x00000000
        /*0760*/ 	.word	0x000000c8
        /*0764*/ 	.short	0x010a
        /*0766*/ 	.byte	0xff
	.zero		1


	//   ....[102]....
        /*0768*/ 	.word	0x00005200
        /*076c*/ 	.word	0x00000000
        /*0770*/ 	.word	0x000000e0
        /*0774*/ 	.short	0x010a
        /*0776*/ 	.byte	0xff
	.zero		1


	//   ....[103]....
        /*0778*/ 	.word	0x00005310
        /*077c*/ 	.word	0x00000000
        /*0780*/ 	.word	0x00000000
        /*0784*/ 	.short	0x0101
        /*0786*/ 	.byte	0xff
	.zero		1


	//   ....[104]....
        /*0788*/ 	.word	0x00005d90
        /*078c*/ 	.word	0x000000ff
        /*0790*/ 	.word	0x00000090
        /*0794*/ 	.short	0x010a
        /*0796*/ 	.byte	0x24
	.zero		1


	//   ....[105]....
        /*0798*/ 	.word	0x00005dd0
        /*079c*/ 	.word	0x00000040
        /*07a0*/ 	.word	0x00000100
        /*07a4*/ 	.short	0x010a
        /*07a6*/ 	.byte	0xff
	.zero		1


	//   ....[106]....
        /*07a8*/ 	.word	0x00005f40
        /*07ac*/ 	.word	0x000000ff
        /*07b0*/ 	.word	0x00000090
        /*07b4*/ 	.short	0x010a
        /*07b6*/ 	.byte	0x24
	.zero		1


	//   ....[107]....
        /*07b8*/ 	.word	0x00006040
        /*07bc*/ 	.word	0x00000040
        /*07c0*/ 	.word	0x00000100
        /*07c4*/ 	.short	0x010a
        /*07c6*/ 	.byte	0xff
	.zero		1


	//   ....[108]....
        /*07c8*/ 	.word	0x00006b40
        /*07cc*/ 	.word	0x00000000
        /*07d0*/ 	.word	0x00000000
        /*07d4*/ 	.short	0x0101
        /*07d6*/ 	.byte	0xff
	.zero		1


	//   ....[109]....
        /*07d8*/ 	.word	0x00006b50
        /*07dc*/ 	.word	0x00000002
        /*07e0*/ 	.word	0x00000090
        /*07e4*/ 	.short	0x010a
        /*07e6*/ 	.byte	0xff
	.zero		1


	//   ....[110]....
        /*07e8*/ 	.word	0x00006c20
        /*07ec*/ 	.word	0x00000002
        /*07f0*/ 	.word	0x00000090
        /*07f4*/ 	.short	0x010a
        /*07f6*/ 	.byte	0xff
	.zero		1


	//   ....[111]....
        /*07f8*/ 	.word	0x000077a0
        /*07fc*/ 	.word	0x0000004a
        /*0800*/ 	.word	0x00000000
        /*0804*/ 	.short	0x0101
        /*0806*/ 	.byte	0xff
	.zero		1


	//   ....[112]....
        /*0808*/ 	.word	0x000077c0
        /*080c*/ 	.word	0x00000000
        /*0810*/ 	.word	0x00000090
        /*0814*/ 	.short	0x010a
        /*0816*/ 	.byte	0xff
	.zero		1


	//   ....[113]....
        /*0818*/ 	.word	0x00007880
        /*081c*/ 	.word	0x00000000
        /*0820*/ 	.word	0x00000090
        /*0824*/ 	.short	0x010a
        /*0826*/ 	.byte	0xff
	.zero		1


	//   ....[114]....
        /*0828*/ 	.word	0x00008400
        /*082c*/ 	.word	0x0000004a
        /*0830*/ 	.word	0x00000000
        /*0834*/ 	.short	0x0101
        /*0836*/ 	.byte	0xff
	.zero		1


	//   ....[115]....
        /*0838*/ 	.word	0x00008420
        /*083c*/ 	.word	0x00000002
        /*0840*/ 	.word	0x00000090
        /*0844*/ 	.short	0x010a
        /*0846*/ 	.byte	0xff
	.zero		1


	//   ....[116]....
        /*0848*/ 	.word	0x000084e0
        /*084c*/ 	.word	0x00000002
        /*0850*/ 	.word	0x00000090
        /*0854*/ 	.short	0x010a
        /*0856*/ 	.byte	0xff
	.zero		1


	//   ....[117]....
        /*0858*/ 	.word	0x00008840
        /*085c*/ 	.word	0x000000ff
        /*0860*/ 	.word	0x00000000
        /*0864*/ 	.short	0x0101
        /*0866*/ 	.byte	0x05
	.zero		1


	//   ....[118]....
        /*0868*/ 	.word	0x000090c0
        /*086c*/ 	.word	0x00000000
        /*0870*/ 	.word	0x00000000
        /*0874*/ 	.short	0x0101
        /*0876*/ 	.byte	0xff
	.zero		1


	//   ....[119]....
        /*0878*/ 	.word	0x00009330
        /*087c*/ 	.word	0x000000ff
        /*0880*/ 	.word	0x00000000
        /*0884*/ 	.short	0x0101
        /*0886*/ 	.byte	0x04
	.zero		1


	//   ....[120]....
        /*0888*/ 	.word	0x00009350
        /*088c*/ 	.word	0x00000002
        /*0890*/ 	.word	0x00000150
        /*0894*/ 	.short	0x010a
        /*0896*/ 	.byte	0xff
	.zero		1


	//   ....[121]....
        /*0898*/ 	.word	0x000093b0
        /*089c*/ 	.word	0x00000002
        /*08a0*/ 	.word	0x00000048
        /*08a4*/ 	.short	0x010a
        /*08a6*/ 	.byte	0xff
	.zero		1


	//   ....[122]....
        /*08a8*/ 	.word	0x00009410
        /*08ac*/ 	.word	0x00000002
        /*08b0*/ 	.word	0x00000048
        /*08b4*/ 	.short	0x010a
        /*08b6*/ 	.byte	0xff
	.zero		1


	//   ....[123]....
        /*08b8*/ 	.word	0x00009460
        /*08bc*/ 	.word	0x00000002
        /*08c0*/ 	.word	0x000000e0
        /*08c4*/ 	.short	0x010a
        /*08c6*/ 	.byte	0xff
	.zero		1


	//   ....[124]....
        /*08c8*/ 	.word	0x000094c0
        /*08cc*/ 	.word	0x00000000
        /*08d0*/ 	.word	0x00000000
        /*08d4*/ 	.short	0x010a
        /*08d6*/ 	.byte	0xff
	.zero		1


	//   ....[125]....
        /*08d8*/ 	.word	0x00009520
        /*08dc*/ 	.word	0x00000000
        /*08e0*/ 	.word	0x00000000
        /*08e4*/ 	.short	0x010a
        /*08e6*/ 	.byte	0xff
	.zero		1


	//   ....[126]....
        /*08e8*/ 	.word	0x00009580
        /*08ec*/ 	.word	0x00000000
        /*08f0*/ 	.word	0x00000000
        /*08f4*/ 	.short	0x010a
        /*08f6*/ 	.byte	0xff
	.zero		1


	//   ....[127]....
        /*08f8*/ 	.word	0x000095e0
        /*08fc*/ 	.word	0x00000000
        /*0900*/ 	.word	0x00000000
        /*0904*/ 	.short	0x010a
        /*0906*/ 	.byte	0xff
	.zero		1


	//   ....[128]....
        /*0908*/ 	.word	0x00009640
        /*090c*/ 	.word	0x00000000
        /*0910*/ 	.word	0x00000000
        /*0914*/ 	.short	0x010a
        /*0916*/ 	.byte	0xff
	.zero		1


	//   ....[129]....
        /*0918*/ 	.word	0x000096a0
        /*091c*/ 	.word	0x00000000
        /*0920*/ 	.word	0x00000000
        /*0924*/ 	.short	0x010a
        /*0926*/ 	.byte	0xff
	.zero		1


	//   ....[130]....
        /*0928*/ 	.word	0x00009700
        /*092c*/ 	.word	0x00000000
        /*0930*/ 	.word	0x00000000
        /*0934*/ 	.short	0x010a
        /*0936*/ 	.byte	0xff
	.zero		1


	//   ....[131]....
        /*0938*/ 	.word	0x00009760
        /*093c*/ 	.word	0x00000000
        /*0940*/ 	.word	0x00000000
        /*0944*/ 	.short	0x010a
        /*0946*/ 	.byte	0xff
	.zero		1


	//   ....[132]....
        /*0948*/ 	.word	0x000097b0
        /*094c*/ 	.word	0x00000000
        /*0950*/ 	.word	0x00000140
        /*0954*/ 	.short	0x010a
        /*0956*/ 	.byte	0xff
	.zero		1


	//   ....[133]....
        /*0958*/ 	.word	0x00009810
        /*095c*/ 	.word	0x00000000
        /*0960*/ 	.word	0x000000f0
        /*0964*/ 	.short	0x010a
        /*0966*/ 	.byte	0xff
	.zero		1


	//   ....[134]....
        /*0968*/ 	.word	0x00009860
        /*096c*/ 	.word	0x00000000
        /*0970*/ 	.word	0x000000e0
        /*0974*/ 	.short	0x010a
        /*0976*/ 	.byte	0xff
	.zero		1


	//   ....[135]....
        /*0978*/ 	.word	0x000098c0
        /*097c*/ 	.word	0x00000000
        /*0980*/ 	.word	0x000000f0
        /*0984*/ 	.short	0x010a
        /*0986*/ 	.byte	0xff
	.zero		1


	//   ....[136]....
        /*0988*/ 	.word	0x00009910
        /*098c*/ 	.word	0x00000000
        /*0990*/ 	.word	0x000000e0
        /*0994*/ 	.short	0x010a
        /*0996*/ 	.byte	0xff
	.zero		1


	//   ....[137]....
        /*0998*/ 	.word	0x00009970
        /*099c*/ 	.word	0x00000002
        /*09a0*/ 	.word	0x00000120
        /*09a4*/ 	.short	0x010a
        /*09a6*/ 	.byte	0xff
	.zero		1


	//   ....[138]....
        /*09a8*/ 	.word	0x000099d0
        /*09ac*/ 	.word	0x00000000
        /*09b0*/ 	.word	0x00000000
        /*09b4*/ 	.short	0x010a
        /*09b6*/ 	.byte	0xff
	.zero		1


	//   ....[139]....
        /*09b8*/ 	.word	0x00009a30
        /*09bc*/ 	.word	0x00000000
        /*09c0*/ 	.word	0x00000000
        /*09c4*/ 	.short	0x010a
        /*09c6*/ 	.byte	0xff
	.zero		1


	//   ....[140]....
        /*09c8*/ 	.word	0x00009a90
        /*09cc*/ 	.word	0x00000000
        /*09d0*/ 	.word	0x00000000
        /*09d4*/ 	.short	0x010a
        /*09d6*/ 	.byte	0xff
	.zero		1


	//   ....[141]....
        /*09d8*/ 	.word	0x00009af0
        /*09dc*/ 	.word	0x00000000
        /*09e0*/ 	.word	0x00000000
        /*09e4*/ 	.short	0x010a
        /*09e6*/ 	.byte	0xff
	.zero		1


	//   ....[142]....
        /*09e8*/ 	.word	0x00009b50
        /*09ec*/ 	.word	0x00000000
        /*09f0*/ 	.word	0x00000000
        /*09f4*/ 	.short	0x010a
        /*09f6*/ 	.byte	0xff
	.zero		1


	//   ....[143]....
        /*09f8*/ 	.word	0x00009ba0
        /*09fc*/ 	.word	0x00000000
        /*0a00*/ 	.word	0x000000e0
        /*0a04*/ 	.short	0x010a
        /*0a06*/ 	.byte	0xff
	.zero		1


	//   ....[144]....
        /*0a08*/ 	.word	0x00009c00
        /*0a0c*/ 	.word	0x00000000
        /*0a10*/ 	.word	0x000000d8
        /*0a14*/ 	.short	0x010a
        /*0a16*/ 	.byte	0xff
	.zero		1


	//   ....[145]....
        /*0a18*/ 	.word	0x00009c60
        /*0a1c*/ 	.word	0x00000000
        /*0a20*/ 	.word	0x000000b0
        /*0a24*/ 	.short	0x010a
        /*0a26*/ 	.byte	0xff
	.zero		1


	//   ....[146]....
        /*0a28*/ 	.word	0x00009cc0
        /*0a2c*/ 	.word	0x00000000
        /*0a30*/ 	.word	0x000000b8
        /*0a34*/ 	.short	0x010a
        /*0a36*/ 	.byte	0xff
	.zero		1


	//   ....[147]....
        /*0a38*/ 	.word	0x00009d20
        /*0a3c*/ 	.word	0x00000000
        /*0a40*/ 	.word	0x000000c0
        /*0a44*/ 	.short	0x010a
        /*0a46*/ 	.byte	0xff
	.zero		1


	//   ....[148]....
        /*0a48*/ 	.word	0x00009d80
        /*0a4c*/ 	.word	0x00000000
        /*0a50*/ 	.word	0x000000c8
        /*0a54*/ 	.short	0x010a
        /*0a56*/ 	.byte	0xff
	.zero		1


	//   ....[149]....
        /*0a58*/ 	.word	0x00009de0
        /*0a5c*/ 	.word	0x00000000
        /*0a60*/ 	.word	0x000000b0
        /*0a64*/ 	.short	0x010a
        /*0a66*/ 	.byte	0xff
	.zero		1


	//   ....[150]....
        /*0a68*/ 	.word	0x00009e40
        /*0a6c*/ 	.word	0x00000000
        /*0a70*/ 	.word	0x000000b8
        /*0a74*/ 	.short	0x010a
        /*0a76*/ 	.byte	0xff
	.zero		1


	//   ....[151]....
        /*0a78*/ 	.word	0x00009ea0
        /*0a7c*/ 	.word	0x00000000
        /*0a80*/ 	.word	0x000000c0
        /*0a84*/ 	.short	0x010a
        /*0a86*/ 	.byte	0xff
	.zero		1


	//   ....[152]....
        /*0a88*/ 	.word	0x00009ef0
        /*0a8c*/ 	.word	0x00000000
        /*0a90*/ 	.word	0x000000e0
        /*0a94*/ 	.short	0x010a
        /*0a96*/ 	.byte	0xff
	.zero		1


	//   ....[153]....
        /*0a98*/ 	.word	0x00009f50
        /*0a9c*/ 	.word	0x00000000
        /*0aa0*/ 	.word	0x00000090
        /*0aa4*/ 	.short	0x010a
        /*0aa6*/ 	.byte	0xff
	.zero		1


	//   ....[154]....
        /*0aa8*/ 	.word	0x00009fa0
        /*0aac*/ 	.word	0x00000040
        /*0ab0*/ 	.word	0x00000100
        /*0ab4*/ 	.short	0x010a
        /*0ab6*/ 	.byte	0xff
	.zero		1


	//   ....[155]....
        /*0ab8*/ 	.word	0x00009ff0
        /*0abc*/ 	.word	0x00000002
        /*0ac0*/ 	.word	0x00000090
        /*0ac4*/ 	.short	0x010a
        /*0ac6*/ 	.byte	0xff
	.zero		1


	//   ....[156]....
        /*0ac8*/ 	.word	0x0000a040
        /*0acc*/ 	.word	0x00000000
        /*0ad0*/ 	.word	0x00000090
        /*0ad4*/ 	.short	0x010a
        /*0ad6*/ 	.byte	0xff
	.zero		1


	//   ....[157]....
        /*0ad8*/ 	.word	0x0000a090
        /*0adc*/ 	.word	0x00000002
        /*0ae0*/ 	.word	0x00000090
        /*0ae4*/ 	.short	0x010a
        /*0ae6*/ 	.byte	0xff
	.zero		1


	//----- nvinfo : EIATTR_NUM_MBARRIERS
	.align		4
.L_47:
        /*0ae8*/ 	.byte	0x03, 0x38
        /*0aea*/ 	.short	0x002c


	//----- nvinfo : EIATTR_EXIT_INSTR_OFFSETS
	.align		4
        /*0aec*/ 	.byte	0x04, 0x1c
        /*0aee*/ 	.short	(.L_49 - .L_48)


	//   ....[0]....
.L_48:
        /*0af0*/ 	.word	0x00002ac0


	//   ....[1]....
        /*0af4*/ 	.word	0x00002fb0


	//   ....[2]....
        /*0af8*/ 	.word	0x00003010


	//   ....[3]....
        /*0afc*/ 	.word	0x00003e90


	//   ....[4]....
        /*0b00*/ 	.word	0x00004ed0


	//   ....[5]....
        /*0b04*/ 	.word	0x00004f10


	//   ....[6]....
        /*0b08*/ 	.word	0x00009220


	//   ....[7]....
        /*0b0c*/ 	.word	0x000092a0


	//   ....[8]....
        /*0b10*/ 	.word	0x000092d0


	//   ....[9]....
        /*0b14*/ 	.word	0x00009340


	//----- nvinfo : EIATTR_MAX_THREADS
	.align		4
.L_49:
        /*0b18*/ 	.byte	0x04, 0x05
        /*0b1a*/ 	.short	(.L_51 - .L_50)
.L_50:
        /*0b1c*/ 	.word	0x00000100
        /*0b20*/ 	.word	0x00000001
        /*0b24*/ 	.word	0x00000001


	//----- nvinfo : EIATTR_CRS_STACK_SIZE
	.align		4
.L_51:
        /*0b28*/ 	.byte	0x04, 0x1e
        /*0b2a*/ 	.short	(.L_53 - .L_52)
.L_52:
        /*0b2c*/ 	.word	0x00000000


	//----- nvinfo : EIATTR_CBANK_PARAM_SIZE
	.align		4
.L_53:
        /*0b30*/ 	.byte	0x03, 0x19
        /*0b32*/ 	.short	0x0800


	//----- nvinfo : EIATTR_PARAM_CBANK
	.align		4
        /*0b34*/ 	.byte	0x04, 0x0a
        /*0b36*/ 	.short	(.L_55 - .L_54)
	.align		4
.L_54:
        /*0b38*/ 	.word	index@(.nv.constant0._ZN7cutlass13device_kernelINS_4gemm6kernel13GemmUniversalIN4cute5tupleIJiiiiEEENS1_10collective13CollectiveMmaINS1_35MainloopSm100TmaUmmaWarpSpecializedILi9ELi2ELi4ENS5_IJNS4_1CILi1EEESB_SB_EEEEENS5_IJNSA_ILi64EEENSA_ILi256EEENSA_ILi32EEEEEENS_6half_tENS5_IJlSB_lEEESI_NS5_IJSB_llEEENS4_8TiledMMAINS4_8MMA_AtomIJNS4_20SM100_MMA_F16BF16_SSISI_SI_fLi64ELi256ELNS4_4UMMA5MajorE0ELSP_1ELNSO_7ScaleInE0ELSQ_0EEEEEENS4_6LayoutISC_NS5_IJNSA_ILi0EEESU_SU_EEEEENS5_IJNS4_10UnderscoreESX_SX_EEEEENS4_13SM90_TMA_LOADENS4_14ComposedLayoutINS4_7SwizzleILi2ELi4ELi3EEENS4_18smem_ptr_flag_bitsILi16EEENST_INS5_IJNSA_ILi8EEESG_EEENS5_IJSG_SB_EEEEEEEvNS4_8identityES10_NS11_INS12_ILi3ELi4ELi3EEES15_NST_INS5_IJSE_S16_EEENS5_IJSB_SE_EEEEEEEvS1B_EENS_8epilogue10collective18CollectiveEpilogueINS1I_23Sm100TmaWarpSpecializedILi4ELi2ELi32ELb1ELb0EEEJSH_NS5_IJNST_ISE_SB_EES1N_EEESI_SJ_SI_SJ_NS1I_6fusion15FusionCallbacksIS1M_NS1P_17LinearCombinationISI_fSI_fLNS_15FloatRoundStyleE2EEESH_S1O_JEEENS4_5SM1004TMEM4LOAD26SM100_TMEM_LOAD_16dp256b8xES10_NS11_IS1C_S15_NST_INS5_IJS16_SE_EEENS5_IJSE_SB_EEEEEEENS4_17SM75_U32x4_LDSM_NENS4_14SM90_TMA_STOREES22_NS4_17SM90_U32x4_STSM_NENS4_39AutoVectorizingCopyWithAssumedAlignmentILi128EEEEEEvvEEEEvNT_6ParamsE)
        /*0b3c*/ 	.short	0x0380
        /*0b3e*/ 	.short	0x0800


	//----- nvinfo : EIATTR_SW_WAR
	.align		4
.L_55:
        /*0b40*/ 	.byte	0x04, 0x36
        /*0b42*/ 	.short	(.L_57 - .L_56)
.L_56:
        /*0b44*/ 	.word	0x00000008
.L_57:


//--------------------- .nv.callgraph             --------------------------
	.section	.nv.callgraph,"",@"SHT_CUDA_CALLGRAPH"
	.align	4
	.sectionentsize	8
	.align		4
        /*0000*/ 	.word	0x00000000
	.align		4
        /*0004*/ 	.word	0xffffffff
	.align		4
        /*0008*/ 	.word	index@(_ZN7cutlass13device_kernelINS_4gemm6kernel13GemmUniversalIN4cute5tupleIJiiiiEEENS1_10collective13CollectiveMmaINS1_35MainloopSm100TmaUmmaWarpSpecializedILi9ELi2ELi4ENS5_IJNS4_1CILi1EEESB_SB_EEEEENS5_IJNSA_ILi64EEENSA_ILi256EEENSA_ILi32EEEEEENS_6half_tENS5_IJlSB_lEEESI_NS5_IJSB_llEEENS4_8TiledMMAINS4_8MMA_AtomIJNS4_20SM100_MMA_F16BF16_SSISI_SI_fLi64ELi256ELNS4_4UMMA5MajorE0ELSP_1ELNSO_7ScaleInE0ELSQ_0EEEEEENS4_6LayoutISC_NS5_IJNSA_ILi0EEESU_SU_EEEEENS5_IJNS4_10UnderscoreESX_SX_EEEEENS4_13SM90_TMA_LOADENS4_14ComposedLayoutINS4_7SwizzleILi2ELi4ELi3EEENS4_18smem_ptr_flag_bitsILi16EEENST_INS5_IJNSA_ILi8EEESG_EEENS5_IJSG_SB_EEEEEEEvNS4_8identityES10_NS11_INS12_ILi3ELi4ELi3EEES15_NST_INS5_IJSE_S16_EEENS5_IJSB_SE_EEEEEEEvS1B_EENS_8epilogue10collective18CollectiveEpilogueINS1I_23Sm100TmaWarpSpecializedILi4ELi2ELi32ELb1ELb0EEEJSH_NS5_IJNST_ISE_SB_EES1N_EEESI_SJ_SI_SJ_NS1I_6fusion15FusionCallbacksIS1M_NS1P_17LinearCombinationISI_fSI_fLNS_15FloatRoundStyleE2EEESH_S1O_JEEENS4_5SM1004TMEM4LOAD26SM100_TMEM_LOAD_16dp256b8xES10_NS11_IS1C_S15_NST_INS5_IJS16_SE_EEENS5_IJSE_SB_EEEEEEENS4_17SM75_U32x4_LDSM_NENS4_14SM90_TMA_STOREES22_NS4_17SM90_U32x4_STSM_NENS4_39AutoVectorizingCopyWithAssumedAlignmentILi128EEEEEEvvEEEEvNT_6ParamsE)
	.align		4
        /*000c*/ 	.word	index@(__assertfail)
	.align		4
        /*0010*/ 	.word	0x00000000
	.align		4
        /*0014*/ 	.word	0xfffffffe
	.align		4
        /*0018*/ 	.word	0x00000000
	.align		4
        /*001c*/ 	.word	0xfffffffd
	.align		4
        /*0020*/ 	.word	0x00000000
	.align		4
        /*0024*/ 	.word	0xfffffffc


//--------------------- .nv.constant4             --------------------------
	.section	.nv.constant4,"a",@progbits
	.align	8
	.align		8
.nv.constant4:
        /*0000*/ 	.dword	__assertfail
	.align		8
        /*0008*/ 	.dword	__unnamed_1
	.align		8
        /*0010*/ 	.dword	__unnamed_2
	.align		8
        /*0018*/ 	.dword	_ZN40_INTERNAL_d04ead06_4_k_cu_f80f4d3c_335324cuda3std3__45__cpo5beginE
	.align		8
        /*0020*/ 	.dword	_ZN40_INTERNAL_d04ead06_4_k_cu_f80f4d3c_335324cuda3std3__45__cpo3endE
	.align		8
        /*0028*/ 	.dword	_ZN40_INTERNAL_d04ead06_4_k_cu_f80f4d3c_335324cuda3std3__45__cpo6cbeginE
	.align		8
        /*0030*/ 	.dword	_ZN40_INTERNAL_d04ead06_4_k_cu_f80f4d3c_335324cuda3std3__45__cpo4cendE
	.align		8
        /*0038*/ 	.dword	_ZN40_INTERNAL_d04ead06_4_k_cu_f80f4d3c_335324cuda3std3__442_GLOBAL__N__d04ead06_4_k_cu_f80f4d3c_335326ignoreE
	.align		8
        /*0040*/ 	.dword	_ZN40_INTERNAL_d04ead06_4_k_cu_f80f4d3c_335324cuda3std3__419piecewise_constructE
	.align		8
        /*0048*/ 	.dword	_ZN40_INTERNAL_d04ead06_4_k_cu_f80f4d3c_335324cuda3std3__48in_placeE
	.align		8
        /*0050*/ 	.dword	_ZN40_INTERNAL_d04ead06_4_k_cu_f80f4d3c_335324cuda3std6ranges3__45__cpo4swapE
	.align		8
        /*0058*/ 	.dword	_ZN40_INTERNAL_d04ead06_4_k_cu_f80f4d3c_335324cuda3std6ranges3__45__cpo9iter_moveE
	.align		8
        /*0060*/ 	.dword	_ZN40_INTERNAL_d04ead06_4_k_cu_f80f4d3c_335324cute7productE
	.align		8
        /*0068*/ 	.dword	_ZN40_INTERNAL_d04ead06_4_k_cu_f80f4d3c_335324cute1_E
	.align		8
        /*0070*/ 	.dword	$str$25
	.align		8
        /*0078*/ 	.dword	$str$26
	.align		8
        /*0080*/ 	.dword	$str$27
	.align		8
        /*0088*/ 	.dword	$str$28


//--------------------- .text._ZN7cutlass13device_kernelINS_4gemm6kernel13GemmUniversalIN4cute5tupleIJiiiiEEENS1_10collective13CollectiveMmaINS1_35MainloopSm100TmaUmmaWarpSpecializedILi9ELi2ELi4ENS5_IJNS4_1CILi1EEESB_SB_EEEEENS5_IJNSA_ILi64EEENSA_ILi256EEENSA_ILi32EEEEEENS_6half_tENS5_IJlSB_lEEESI_NS5_IJSB_llEEENS4_8TiledMMAINS4_8MMA_AtomIJNS4_20SM100_MMA_F16BF16_SSISI_SI_fLi64ELi256ELNS4_4UMMA5MajorE0ELSP_1ELNSO_7ScaleInE0ELSQ_0EEEEEENS4_6LayoutISC_NS5_IJNSA_ILi0EEESU_SU_EEEEENS5_IJNS4_10UnderscoreESX_SX_EEEEENS4_13SM90_TMA_LOADENS4_14ComposedLayoutINS4_7SwizzleILi2ELi4ELi3EEENS4_18smem_ptr_flag_bitsILi16EEENST_INS5_IJNSA_ILi8EEESG_EEENS5_IJSG_SB_EEEEEEEvNS4_8identityES10_NS11_INS12_ILi3ELi4ELi3EEES15_NST_INS5_IJSE_S16_EEENS5_IJSB_SE_EEEEEEEvS1B_EENS_8epilogue10collective18CollectiveEpilogueINS1I_23Sm100TmaWarpSpecializedILi4ELi2ELi32ELb1ELb0EEEJSH_NS5_IJNST_ISE_SB_EES1N_EEESI_SJ_SI_SJ_NS1I_6fusion15FusionCallbacksIS1M_NS1P_17LinearCombinationISI_fSI_fLNS_15FloatRoundStyleE2EEESH_S1O_JEEENS4_5SM1004TMEM4LOAD26SM100_TMEM_LOAD_16dp256b8xES10_NS11_IS1C_S15_NST_INS5_IJS16_SE_EEENS5_IJSE_SB_EEEEEEENS4_17SM75_U32x4_LDSM_NENS4_14SM90_TMA_STOREES22_NS4_17SM90_U32x4_STSM_NENS4_39AutoVectorizingCopyWithAssumedAlignmentILi128EEEEEEvvEEEEvNT_6ParamsE --------------------------
	.section	.text._ZN7cutlass13device_kernelINS_4gemm6kernel13GemmUniversalIN4cute5tupleIJiiiiEEENS1_10collective13CollectiveMmaINS1_35MainloopSm100TmaUmmaWarpSpecializedILi9ELi2ELi4ENS5_IJNS4_1CILi1EEESB_SB_EEEEENS5_IJNSA_ILi64EEENSA_ILi256EEENSA_ILi32EEEEEENS_6half_tENS5_IJlSB_lEEESI_NS5_IJSB_llEEENS4_8TiledMMAINS4_8MMA_AtomIJNS4_20SM100_MMA_F16BF16_SSISI_SI_fLi64ELi256ELNS4_4UMMA5MajorE0ELSP_1ELNSO_7ScaleInE0ELSQ_0EEEEEENS4_6LayoutISC_NS5_IJNSA_ILi0EEESU_SU_EEEEENS5_IJNS4_10UnderscoreESX_SX_EEEEENS4_13SM90_TMA_LOADENS4_14ComposedLayoutINS4_7SwizzleILi2ELi4ELi3EEENS4_18smem_ptr_flag_bitsILi16EEENST_INS5_IJNSA_ILi8EEESG_EEENS5_IJSG_SB_EEEEEEEvNS4_8identityES10_NS11_INS12_ILi3ELi4ELi3EEES15_NST_INS5_IJSE_S16_EEENS5_IJSB_SE_EEEEEEEvS1B_EENS_8epilogue10collective18CollectiveEpilogueINS1I_23Sm100TmaWarpSpecializedILi4ELi2ELi32ELb1ELb0EEEJSH_NS5_IJNST_ISE_SB_EES1N_EEESI_SJ_SI_SJ_NS1I_6fusion15FusionCallbacksIS1M_NS1P_17LinearCombinationISI_fSI_fLNS_15FloatRoundStyleE2EEESH_S1O_JEEENS4_5SM1004TMEM4LOAD26SM100_TMEM_LOAD_16dp256b8xES10_NS11_IS1C_S15_NST_INS5_IJS16_SE_EEENS5_IJSE_SB_EEEEEEENS4_17SM75_U32x4_LDSM_NENS4_14SM90_TMA_STOREES22_NS4_17SM90_U32x4_STSM_NENS4_39AutoVectorizingCopyWithAssumedAlignmentILi128EEEEEEvvEEEEvNT_6ParamsE,"ax",@progbits
	.align	128
.text._ZN7cutlass13device_kernelINS_4gemm6kernel13GemmUniversalIN4cute5tupleIJiiiiEEENS1_10collective13CollectiveMmaINS1_35MainloopSm100TmaUmmaWarpSpecializedILi9ELi2ELi4ENS5_IJNS4_1CILi1EEESB_SB_EEEEENS5_IJNSA_ILi64EEENSA_ILi256EEENSA_ILi32EEEEEENS_6half_tENS5_IJlSB_lEEESI_NS5_IJSB_llEEENS4_8TiledMMAINS4_8MMA_AtomIJNS4_20SM100_MMA_F16BF16_SSISI_SI_fLi64ELi256ELNS4_4UMMA5MajorE0ELSP_1ELNSO_7ScaleInE0ELSQ_0EEEEEENS4_6LayoutISC_NS5_IJNSA_ILi0EEESU_SU_EEEEENS5_IJNS4_10UnderscoreESX_SX_EEEEENS4_13SM90_TMA_LOADENS4_14ComposedLayoutINS4_7SwizzleILi2ELi4ELi3EEENS4_18smem_ptr_flag_bitsILi16EEENST_INS5_IJNSA_ILi8EEESG_EEENS5_IJSG_SB_EEEEEEEvNS4_8identityES10_NS11_INS12_ILi3ELi4ELi3EEES15_NST_INS5_IJSE_S16_EEENS5_IJSB_SE_EEEEEEEvS1B_EENS_8epilogue10collective18CollectiveEpilogueINS1I_23Sm100TmaWarpSpecializedILi4ELi2ELi32ELb1ELb0EEEJSH_NS5_IJNST_ISE_SB_EES1N_EEESI_SJ_SI_SJ_NS1I_6fusion15FusionCallbacksIS1M_NS1P_17LinearCombinationISI_fSI_fLNS_15FloatRoundStyleE2EEESH_S1O_JEEENS4_5SM1004TMEM4LOAD26SM100_TMEM_LOAD_16dp256b8xES10_NS11_IS1C_S15_NST_INS5_IJS16_SE_EEENS5_IJSE_SB_EEEEEEENS4_17SM75_U32x4_LDSM_NENS4_14SM90_TMA_STOREES22_NS4_17SM90_U32x4_STSM_NENS4_39AutoVectorizingCopyWithAssumedAlignmentILi128EEEEEEvvEEEEvNT_6ParamsE:
        .type           _ZN7cutlass13device_kernelINS_4gemm6kernel13GemmUniversalIN4cute5tupleIJiiiiEEENS1_10collective13CollectiveMmaINS1_35MainloopSm100TmaUmmaWarpSpecializedILi9ELi2ELi4ENS5_IJNS4_1CILi1EEESB_SB_EEEEENS5_IJNSA_ILi64EEENSA_ILi256EEENSA_ILi32EEEEEENS_6half_tENS5_IJlSB_lEEESI_NS5_IJSB_llEEENS4_8TiledMMAINS4_8MMA_AtomIJNS4_20SM100_MMA_F16BF16_SSISI_SI_fLi64ELi256ELNS4_4UMMA5MajorE0ELSP_1ELNSO_7ScaleInE0ELSQ_0EEEEEENS4_6LayoutISC_NS5_IJNSA_ILi0EEESU_SU_EEEEENS5_IJNS4_10UnderscoreESX_SX_EEEEENS4_13SM90_TMA_LOADENS4_14ComposedLayoutINS4_7SwizzleILi2ELi4ELi3EEENS4_18smem_ptr_flag_bitsILi16EEENST_INS5_IJNSA_ILi8EEESG_EEENS5_IJSG_SB_EEEEEEEvNS4_8identityES10_NS11_INS12_ILi3ELi4ELi3EEES15_NST_INS5_IJSE_S16_EEENS5_IJSB_SE_EEEEEEEvS1B_EENS_8epilogue10collective18CollectiveEpilogueINS1I_23Sm100TmaWarpSpecializedILi4ELi2ELi32ELb1ELb0EEEJSH_NS5_IJNST_ISE_SB_EES1N_EEESI_SJ_SI_SJ_NS1I_6fusion15FusionCallbacksIS1M_NS1P_17LinearCombinationISI_fSI_fLNS_15FloatRoundStyleE2EEESH_S1O_JEEENS4_5SM1004TMEM4LOAD26SM100_TMEM_LOAD_16dp256b8xES10_NS11_IS1C_S15_NST_INS5_IJS16_SE_EEENS5_IJSE_SB_EEEEEEENS4_17SM75_U32x4_LDSM_NENS4_14SM90_TMA_STOREES22_NS4_17SM90_U32x4_STSM_NENS4_39AutoVectorizingCopyWithAssumedAlignmentILi128EEEEEEvvEEEEvNT_6ParamsE,@function
        .size           _ZN7cutlass13device_kernelINS_4gemm6kernel13GemmUniversalIN4cute5tupleIJiiiiEEENS1_10collective13CollectiveMmaINS1_35MainloopSm100TmaUmmaWarpSpecializedILi9ELi2ELi4ENS5_IJNS4_1CILi1EEESB_SB_EEEEENS5_IJNSA_ILi64EEENSA_ILi256EEENSA_ILi32EEEEEENS_6half_tENS5_IJlSB_lEEESI_NS5_IJSB_llEEENS4_8TiledMMAINS4_8MMA_AtomIJNS4_20SM100_MMA_F16BF16_SSISI_SI_fLi64ELi256ELNS4_4UMMA5MajorE0ELSP_1ELNSO_7ScaleInE0ELSQ_0EEEEEENS4_6LayoutISC_NS5_IJNSA_ILi0EEESU_SU_EEEEENS5_IJNS4_10UnderscoreESX_SX_EEEEENS4_13SM90_TMA_LOADENS4_14ComposedLayoutINS4_7SwizzleILi2ELi4ELi3EEENS4_18smem_ptr_flag_bitsILi16EEENST_INS5_IJNSA_ILi8EEESG_EEENS5_IJSG_SB_EEEEEEEvNS4_8identityES10_NS11_INS12_ILi3ELi4ELi3EEES15_NST_INS5_IJSE_S16_EEENS5_IJSB_SE_EEEEEEEvS1B_EENS_8epilogue10collective18CollectiveEpilogueINS1I_23Sm100TmaWarpSpecializedILi4ELi2ELi32ELb1ELb0EEEJSH_NS5_IJNST_ISE_SB_EES1N_EEESI_SJ_SI_SJ_NS1I_6fusion15FusionCallbacksIS1M_NS1P_17LinearCombinationISI_fSI_fLNS_15FloatRoundStyleE2EEESH_S1O_JEEENS4_5SM1004TMEM4LOAD26SM100_TMEM_LOAD_16dp256b8xES10_NS11_IS1C_S15_NST_INS5_IJS16_SE_EEENS5_IJSE_SB_EEEEEEENS4_17SM75_U32x4_LDSM_NENS4_14SM90_TMA_STOREES22_NS4_17SM90_U32x4_STSM_NENS4_39AutoVectorizingCopyWithAssumedAlignmentILi128EEEEEEvvEEEEvNT_6ParamsE,(.L_x_192 - _ZN7cutlass13device_kernelINS_4gemm6kernel13GemmUniversalIN4cute5tupleIJiiiiEEENS1_10collective13CollectiveMmaINS1_35MainloopSm100TmaUmmaWarpSpecializedILi9ELi2ELi4ENS5_IJNS4_1CILi1EEESB_SB_EEEEENS5_IJNSA_ILi64EEENSA_ILi256EEENSA_ILi32EEEEEENS_6half_tENS5_IJlSB_lEEESI_NS5_IJSB_llEEENS4_8TiledMMAINS4_8MMA_AtomIJNS4_20SM100_MMA_F16BF16_SSISI_SI_fLi64ELi256ELNS4_4UMMA5MajorE0ELSP_1ELNSO_7ScaleInE0ELSQ_0EEEEEENS4_6LayoutISC_NS5_IJNSA_ILi0EEESU_SU_EEEEENS5_IJNS4_10UnderscoreESX_SX_EEEEENS4_13SM90_TMA_LOADENS4_14ComposedLayoutINS4_7SwizzleILi2ELi4ELi3EEENS4_18smem_ptr_flag_bitsILi16EEENST_INS5_IJNSA_ILi8EEESG_EEENS5_IJSG_SB_EEEEEEEvNS4_8identityES10_NS11_INS12_ILi3ELi4ELi3EEES15_NST_INS5_IJSE_S16_EEENS5_IJSB_SE_EEEEEEEvS1B_EENS_8epilogue10collective18CollectiveEpilogueINS1I_23Sm100TmaWarpSpecializedILi4ELi2ELi32ELb1ELb0EEEJSH_NS5_IJNST_ISE_SB_EES1N_EEESI_SJ_SI_SJ_NS1I_6fusion15FusionCallbacksIS1M_NS1P_17LinearCombinationISI_fSI_fLNS_15FloatRoundStyleE2EEESH_S1O_JEEENS4_5SM1004TMEM4LOAD26SM100_TMEM_LOAD_16dp256b8xES10_NS11_IS1C_S15_NST_INS5_IJS16_SE_EEENS5_IJSE_SB_EEEEEEENS4_17SM75_U32x4_LDSM_NENS4_14SM90_TMA_STOREES22_NS4_17SM90_U32x4_STSM_NENS4_39AutoVectorizingCopyWithAssumedAlignmentILi128EEEEEEvvEEEEvNT_6ParamsE)
        .other          _ZN7cutlass13device_kernelINS_4gemm6kernel13GemmUniversalIN4cute5tupleIJiiiiEEENS1_10collective13CollectiveMmaINS1_35MainloopSm100TmaUmmaWarpSpecializedILi9ELi2ELi4ENS5_IJNS4_1CILi1EEESB_SB_EEEEENS5_IJNSA_ILi64EEENSA_ILi256EEENSA_ILi32EEEEEENS_6half_tENS5_IJlSB_lEEESI_NS5_IJSB_llEEENS4_8TiledMMAINS4_8MMA_AtomIJNS4_20SM100_MMA_F16BF16_SSISI_SI_fLi64ELi256ELNS4_4UMMA5MajorE0ELSP_1ELNSO_7ScaleInE0ELSQ_0EEEEEENS4_6LayoutISC_NS5_IJNSA_ILi0EEESU_SU_EEEEENS5_IJNS4_10UnderscoreESX_SX_EEEEENS4_13SM90_TMA_LOADENS4_14ComposedLayoutINS4_7SwizzleILi2ELi4ELi3EEENS4_18smem_ptr_flag_bitsILi16EEENST_INS5_IJNSA_ILi8EEESG_EEENS5_IJSG_SB_EEEEEEEvNS4_8identityES10_NS11_INS12_ILi3ELi4ELi3EEES15_NST_INS5_IJSE_S16_EEENS5_IJSB_SE_EEEEEEEvS1B_EENS_8epilogue10collective18CollectiveEpilogueINS1I_23Sm100TmaWarpSpecializedILi4ELi2ELi32ELb1ELb0EEEJSH_NS5_IJNST_ISE_SB_EES1N_EEESI_SJ_SI_SJ_NS1I_6fusion15FusionCallbacksIS1M_NS1P_17LinearCombinationISI_fSI_fLNS_15FloatRoundStyleE2EEESH_S1O_JEEENS4_5SM1004TMEM4LOAD26SM100_TMEM_LOAD_16dp256b8xES10_NS11_IS1C_S15_NST_INS5_IJS16_SE_EEENS5_IJSE_SB_EEEEEEENS4_17SM75_U32x4_LDSM_NENS4_14SM90_TMA_STOREES22_NS4_17SM90_U32x4_STSM_NENS4_39AutoVectorizingCopyWithAssumedAlignmentILi128EEEEEEvvEEEEvNT_6ParamsE,@"STO_CUDA_ENTRY STV_DEFAULT"
_ZN7cutlass13device_kernelINS_4gemm6kernel13GemmUniversalIN4cute5tupleIJiiiiEEENS1_10collective13CollectiveMmaINS1_35MainloopSm100TmaUmmaWarpSpecializedILi9ELi2ELi4ENS5_IJNS4_1CILi1EEESB_SB_EEEEENS5_IJNSA_ILi64EEENSA_ILi256EEENSA_ILi32EEEEEENS_6half_tENS5_IJlSB_lEEESI_NS5_IJSB_llEEENS4_8TiledMMAINS4_8MMA_AtomIJNS4_20SM100_MMA_F16BF16_SSISI_SI_fLi64ELi256ELNS4_4UMMA5MajorE0ELSP_1ELNSO_7ScaleInE0ELSQ_0EEEEEENS4_6LayoutISC_NS5_IJNSA_ILi0EEESU_SU_EEEEENS5_IJNS4_10UnderscoreESX_SX_EEEEENS4_13SM90_TMA_LOADENS4_14ComposedLayoutINS4_7SwizzleILi2ELi4ELi3EEENS4_18smem_ptr_flag_bitsILi16EEENST_INS5_IJNSA_ILi8EEESG_EEENS5_IJSG_SB_EEEEEEEvNS4_8identityES10_NS11_INS12_ILi3ELi4ELi3EEES15_NST_INS5_IJSE_S16_EEENS5_IJSB_SE_EEEEEEEvS1B_EENS_8epilogue10collective18CollectiveEpilogueINS1I_23Sm100TmaWarpSpecializedILi4ELi2ELi32ELb1ELb0EEEJSH_NS5_IJNST_ISE_SB_EES1N_EEESI_SJ_SI_SJ_NS1I_6fusion15FusionCallbacksIS1M_NS1P_17LinearCombinationISI_fSI_fLNS_15FloatRoundStyleE2EEESH_S1O_JEEENS4_5SM1004TMEM4LOAD26SM100_TMEM_LOAD_16dp256b8xES10_NS11_IS1C_S15_NST_INS5_IJS16_SE_EEENS5_IJSE_SB_EEEEEEENS4_17SM75_U32x4_LDSM_NENS4_14SM90_TMA_STOREES22_NS4_17SM90_U32x4_STSM_NENS4_39AutoVectorizingCopyWithAssumedAlignmentILi128EEEEEEvvEEEEvNT_6ParamsE:
[----:B------:R-:W1:Y:S01]  /*0000*/  LDC R1, c[0x0][0x37c] ;  /* 0x0000df00ff017b82 */ /* 0x000e620000000800 */
[----:B------:R-:W2:Y:S01]  /*0010*/  S2R R101, SR_TID.X ;  /* 0x0000000000657919 */ /* 0x000ea20000002100 */
[----:B------:R-:W3:Y:S01]  /*0020*/  LDCU.64 UR4, c[0x0][0x890] ;  /* 0x00011200ff0477ac */ /* 0x000ee20008000a00 */
[----:B------:R-:W-:Y:S02]  /*0030*/  PRMT R88, RZ, 0x7610, R88 ;  /* 0x00007610ff587816 */ /* 0x000fe40000000058 */
[----:B------:R-:W-:Y:S01]  /*0040*/  ELECT P5, URZ, PT ;  /* 0x0000000000ff782f */ /* 0x000fe200038a0000 */
[----:B------:R-:W4:Y:S01]  /*0050*/  LDCU.64 UR48, c[0x0][0x358] ;  /* 0x00006b00ff3077ac */ /* 0x000f220008000a00 */
[----:B---3--:R-:W-:-:S04]  /*0060*/  UISETP.NE.U32.AND UP0, UPT, UR4, URZ, UPT ;  /* 0x000000ff0400728c */ /* 0x008fc8000bf05070 */
[----:B------:R-:W-:Y:S01]  /*0070*/  UISETP.NE.AND.EX UP0, UPT, UR5, URZ, UPT, UP0 ;  /* 0x000000ff0500728c */ /* 0x000fe2000bf05300 */
[----:B--2---:R-:W-:-:S05]  /*0080*/  SHF.R.U32.HI R93, RZ, 0x5, R101 ;  /* 0x00000005ff5d7819 */ /* 0x004fca0000011665 */
[----:B------:R-:W2:Y:S02]  /*0090*/  SHFL.IDX PT, R0, R93, RZ, 0x1f ;  /* 0x00001fff5d007589 */ /* 0x000ea400000e0000 */
[----:B--2---:R-:W-:Y:S01]  /*00a0*/  R2UR UR8, R0 ;  /* 0x00000000000872ca */ /* 0x004fe200000e0000 */
[----:B-1--4-:R-:W-:-:S14]  /*00b0*/  BRA.U UP0, `(.L_x_0) ;  /* 0x00000001002c7547 */ /* 0x012fdc000b800000 */
[----:B------:R-:W1:Y:S02]  /*00c0*/  LDCU.64 UR6, c[0x0][0x888] ;  /* 0x00011100ff0677ac */ /* 0x000e640008000a00 */
[----:B-1----:R-:W-:-:S04]  /*00d0*/  UISETP.NE.U32.AND UP0, UPT, UR6, URZ, UPT ;  /* 0x000000ff0600728c */ /* 0x002fc8000bf05070 */
[----:B------:R-:W-:-:S09]  /*00e0*/  UISETP.NE.AND.EX UP0, UPT, UR7, URZ, UPT, UP0 ;  /* 0x000000ff0700728c */ /* 0x000fd2000bf05300 */
[----:B------:R-:W-:Y:S05]  /*00f0*/  BRA.U !UP0, `(.L_x_1) ;  /* 0x0000000108107547 */ /* 0x000fea000b800000 */
[----:B------:R-:W1:Y:S02]  /*0100*/  LDC.64 R2, c[0x0][0x888] ;  /* 0x00022200ff027b82 */ /* 0x000e640000000a00 */
[----:B-1----:R1:W5:Y:S01]  /*0110*/  LDG.E R49, desc[UR48][R2.64] ;  /* 0x0000003002317981 */ /* 0x002362000c1e1900 */
[----:B------:R-:W-:Y:S01]  /*0120*/  HFMA2 R88, -RZ, RZ, 0, 5.9604644775390625e-08 ;  /* 0x00000001ff587431 */ /* 0x000fe200000001ff */
[----:B------:R-:W-:Y:S05]  /*0130*/  BRA `(.L_x_0) ;  /* 0x00000000000c7947 */ /* 0x000fea0003800000 */
.L_x_1:
[----:B------:R-:W1:Y:S01]  /*0140*/  LDCU UR6, c[0x0][0x880] ;  /* 0x00011000ff0677ac */ /* 0x000e620008000800 */
[----:B------:R-:W-:Y:S01]  /*0150*/  HFMA2 R88, -RZ, RZ, 0, 5.9604644775390625e-08 ;  /* 0x00000001ff587431 */ /* 0x000fe200000001ff */
[----:B-1----:R-:W-:-:S07]  /*0160*/  MOV R49, UR6 ;  /* 0x0000000600317c02 */ /* 0x002fce0008000f00 */
.L_x_0:
[----:B------:R-:W2:Y:S02]  /*0170*/  LDCU.64 UR6, c[0x0][0x8b0] ;  /* 0x00011600ff0677ac */ /* 0x000ea40008000a00 */
[----:B--2---:R-:W-:-:S04]  /*0180*/  UISETP.NE.U32.AND UP0, UPT, UR6, URZ, UPT ;  /* 0x000000ff0600728c */ /* 0x004fc8000bf05070 */
[----:B------:R-:W-:-:S09]  /*0190*/  UISETP.NE.AND.EX UP0, UPT, UR7, URZ, UPT, UP0 ;  /* 0x000000ff0700728c */ /* 0x000fd2000bf05300 */
[----:B------:R-:W-:Y:S05]  /*01a0*/  BRA.U UP0, `(.L_x_2) ;  /* 0x0000000100247547 */ /* 0x000fea000b800000 */
[----:B------:R-:W2:Y:S02]  /*01b0*/  LDCU.64 UR6, c[0x0][0x8a8] ;  /* 0x00011500ff0677ac */ /* 0x000ea40008000a00 */
[----:B--2---:R-:W-:-:S04]  /*01c0*/  UISETP.NE.U32.AND UP0, UPT, UR6, URZ, UPT ;  /* 0x000000ff0600728c */ /* 0x004fc8000bf05070 */
[----:B------:R-:W-:-:S09]  /*01d0*/  UISETP.NE.AND.EX UP0, UPT, UR7, URZ, UPT, UP0 ;  /* 0x000000ff0700728c */ /* 0x000fd2000bf05300 */
[----:B------:R-:W-:Y:S05]  /*01e0*/  BRA.U !UP0, `(.L_x_3) ;  /* 0x00000001080c7547 */ /* 0x000fea000b800000 */
[----:B-1----:R-:W1:Y:S02]  /*01f0*/  LDC.64 R2, c[0x0][0x8a8] ;  /* 0x00022a00ff027b82 */ /* 0x002e640000000a00 */
[----:B-1----:R2:W5:Y:S01]  /*0200*/  LDG.E R47, desc[UR48][R2.64] ;  /* 0x00000030022f7981 */ /* 0x002562000c1e1900 */
[----:B------:R-:W-:Y:S05]  /*0210*/  BRA `(.L_x_2) ;  /* 0x0000000000087947 */ /* 0x000fea0003800000 */
.L_x_3:
[----:B------:R-:W2:Y:S02]  /*0220*/  LDCU UR6, c[0x0][0x8a0] ;  /* 0x00011400ff0677ac */ /* 0x000ea40008000800 */
[----:B--2---:R-:W-:Y:S02]  /*0230*/  MOV R47, UR6 ;  /* 0x00000006002f7c02 */ /* 0x004fe40008000f00 */
.L_x_2:
[----:B------:R-:W-:Y:S01]  /*0240*/  IMAD.U32 R0, RZ, RZ, UR8 ;  /* 0x00000008ff007e24 */ /* 0x000fe2000f8e00ff */
[----:B------:R-:W-:Y:S04]  /*0250*/  BSSY.RECONVERGENT B0, `(.L_x_4) ;  /* 0x000000c000007945 */ /* 0x000fe80003800200 */
[C---:B------:R-:W-:Y:S02]  /*0260*/  ISETP.NE.OR P1, PT, R0.reuse, 0x1, !P5 ;  /* 0x000000010000780c */ /* 0x040fe40006f25670 */
[----:B------:R-:W-:-:S11]  /*0270*/  ISETP.NE.OR P0, PT, R0, 0x3, !P5 ;  /* 0x000000030000780c */ /* 0x000fd60006f05670 */
[----:B------:R-:W-:Y:S05]  /*0280*/  @P1 BRA `(.L_x_5) ;  /* 0x0000000000201947 */ /* 0x000fea0003800000 */
[----:B------:R-:W3:Y:S02]  /*0290*/  LDCU.64 UR6, c[0x0][0x348] ;  /* 0x00006900ff0677ac */ /* 0x000ee40008000a00 */
[----:B---3--:R-:W-:Y:S02]  /*02a0*/  UIADD3 UR10, UP1, UPT, UR6, 0x80, URZ ;  /* 0x00000080060a7890 */ /* 0x008fe4000ff3e0ff */
[----:B------:R-:W-:Y:S02]  /*02b0*/  UIADD3 UR6, UP0, UPT, UR6, 0x180, URZ ;  /* 0x0000018006067890 */ /* 0x000fe4000ff1e0ff */
[----:B------:R-:W-:Y:S02]  /*02c0*/  UIADD3.X UR11, UPT, UPT, URZ, UR7, URZ, UP1, !UPT ;  /* 0x00000007ff0b7290 */ /* 0x000fe40008ffe4ff */
[----:B------:R-:W-:-:S07]  /*02d0*/  UIADD3.X UR7, UPT, UPT, URZ, UR7, URZ, UP0, !UPT ;  /* 0x00000007ff077290 */ /* 0x000fce00087fe4ff */
[----:B------:R3:W-:Y:S02]  /*02e0*/  UTMACCTL.PF [UR10] ;  /* 0x000000000a0079b9 */ /* 0x0007e40008040000 */
[----:B------:R3:W-:Y:S02]  /*02f0*/  UTMACCTL.PF [UR6] ;  /* 0x00000000060079b9 */ /* 0x0007e40008040000 */
[----:B---3--:R-:W-:Y:S01]  /*0300*/  NOP ;  /* 0x0000000000007918 */ /* 0x008fe20000000000 */
.L_x_5:
[----:B------:R-:W-:Y:S05]  /*0310*/  BSYNC.RECONVERGENT B0 ;  /* 0x0000000000007941 */ /* 0x000fea0003800200 */
.L_x_4:
[----:B------:R-:W-:Y:S04]  /*0320*/  BSSY.RECONVERGENT B0, `(.L_x_6) ;  /* 0x000000a000007945 */ /* 0x000fe80003800200 */
        /* <DEDUP_REMOVED lines=9> */
.L_x_7:
[----:B------:R-:W-:Y:S05]  /*03c0*/  BSYNC.RECONVERGENT B0 ;  /* 0x0000000000007941 */ /* 0x000fea0003800200 */
.L_x_6:
[----:B------:R-:W3:Y:S01]  /*03d0*/  LDCU.64 UR6, c[0x0][0x888] ;  /* 0x00011100ff0677ac */ /* 0x000ee20008000a00 */
[----:B------:R-:W-:Y:S02]  /*03e0*/  UISETP.EQ.U32.AND UP1, UPT, UR4, URZ, UPT ;  /* 0x000000ff0400728c */ /* 0x000fe4000bf22070 */
[----:B------:R-:W-:Y:S02]  /*03f0*/  UPLOP3.LUT UP2, UPT, UPT, UPT, UPT, 0x80, 0x8 ;  /* 0x000000000008789c */ /* 0x000fe40003f4f070 */
[----:B---3--:R-:W-:-:S04]  /*0400*/  UISETP.NE.U32.AND UP0, UPT, UR6, URZ, UPT ;  /* 0x000000ff0600728c */ /* 0x008fc8000bf05070 */
[----:B------:R-:W-:-:S04]  /*0410*/  UISETP.NE.AND.EX UP0, UPT, UR7, URZ, UPT, UP0 ;  /* 0x000000ff0700728c */ /* 0x000fc8000bf05300 */
[----:B------:R-:W-:-:S04]  /*0420*/  UISETP.EQ.OR.EX UP3, UPT, UR5, URZ, !UP0, UP1 ;  /* 0x000000ff0500728c */ /* 0x000fc8000c762710 */
[----:B------:R-:W-:-:S05]  /*0430*/  UP2UR UR50, UPR, URZ, 0x8 ;  /* 0x00000008ff327883 */ /* 0x000fca0008000000 */
[----:B------:R-:W-:Y:S07]  /*0440*/  BRA.U !UP3, `(.L_x_8) ;  /* 0x000000010b207547 */ /* 0x000fee000b800000 */
[----:B------:R-:W-:Y:S01]  /*0450*/  UISETP.NE.U32.AND UP2, UPT, UR4, URZ, UPT ;  /* 0x000000ff0400728c */ /* 0x000fe2000bf45070 */
[----:B-----5:R-:W-:Y:S01]  /*0460*/  FSETP.NEU.AND P0, PT, R49, RZ, PT ;  /* 0x000000ff3100720b */ /* 0x020fe20003f0d000 */
[----:B------:R-:W-:Y:S02]  /*0470*/  USEL UR4, URZ, 0xffffffff, UP0 ;  /* 0xffffffffff047887 */ /* 0x000fe40008000000 */
[----:B------:R-:W-:-:S10]  /*0480*/  UISETP.NE.AND.EX UP2, UPT, UR5, URZ, UPT, UP2 ;  /* 0x000000ff0500728c */ /* 0x000fd4000bf45320 */
[----:B------:R-:W-:Y:S01]  /*0490*/  VOTEU.ANY UP1, P0 ;  /* 0x0000000000ff7886 */ /* 0x000fe20000020100 */
[----:B------:R-:W-:-:S04]  /*04a0*/  @!UP2 USEL UR4, URZ, 0xffffffff, UP1 ;  /* 0xffffffffff04a887 */ /* 0x000fc80008800000 */
[----:B------:R-:W-:-:S04]  /*04b0*/  ULOP3.LUT UR4, UR4, 0x1, URZ, 0xc0, !UPT ;  /* 0x0000000104047892 */ /* 0x000fc8000f8ec0ff */
[----:B------:R-:W-:-:S11]  /*04c0*/  UISETP.NE.U32.AND UP2, UPT, UR4, 0x1, UPT ;  /* 0x000000010400788c */ /* 0x000fd6000bf45070 */
.L_x_8:
[----:B-12---:R-:W1:Y:S01]  /*04d0*/  SHFL.IDX PT, R2, R93, RZ, 0x1f ;  /* 0x00001fff5d027589 */ /* 0x006e6200000e0000 */
[----:B------:R-:W-:-:S04]  /*04e0*/  UISETP.NE.AND UP1, UPT, UR8, 0x2, UPT ;  /* 0x000000020800788c */ /* 0x000fc8000bf25270 */
[----:B------:R-:W-:Y:S01]  /*04f0*/  USEL UR6, URZ, 0x1, UP1 ;  /* 0x00000001ff067887 */ /* 0x000fe20008800000 */
[----:B-1----:R-:W-:-:S13]  /*0500*/  ISETP.NE.AND P0, PT, R2, RZ, PT ;  /* 0x000000ff0200720c */ /* 0x002fda0003f05270 */
[----:B------:R-:W-:Y:S05]  /*0510*/  @P0 BRA `(.L_x_9) ;  /* 0x00000000007c0947 */ /* 0x000fea0003800000 */
[----:B------:R-:W-:Y:S01]  /*0520*/  ELECT P0, URZ, PT ;  /* 0x0000000000ff782f */ /* 0x000fe20003800000 */
[----:B------:R-:W-:-:S12]  /*0530*/  BSSY.RECONVERGENT B0, `(.L_x_9) ;  /* 0x000001d000007945 */ /* 0x000fd80003800200 */
[----:B------:R-:W-:Y:S05]  /*0540*/  @!P0 BRA `(.L_x_10) ;  /* 0x00000000006c8947 */ /* 0x000fea0003800000 */
[----:B------:R-:W1:Y:S01]  /*0550*/  S2UR UR5, SR_CgaCtaId ;  /* 0x00000000000579c3 */ /* 0x000e620000008800 */
[----:B------:R-:W-:Y:S01]  /*0560*/  UMOV UR7, 0x400 ;  /* 0x0000040000077882 */ /* 0x000fe20000000000 */
[----:B------:R-:W-:Y:S02]  /*0570*/  UMOV UR4, 0x1 ;  /* 0x0000000100047882 */ /* 0x000fe40000000000 */
[----:B------:R-:W-:-:S04]  /*0580*/  UIADD3 UR10, UPT, UPT, -UR4, 0x100000, URZ ;  /* 0x00100000040a7890 */ /* 0x000fc8000fffe1ff */
[----:B------:R-:W-:Y:S02]  /*0590*/  USHF.L.U32 UR11, UR10, 0xb, URZ ;  /* 0x0000000b0a0b7899 */ /* 0x000fe400080006ff */
[----:B------:R-:W-:Y:S02]  /*05a0*/  USHF.L.U32 UR10, UR10, 0x1, URZ ;  /* 0x000000010a0a7899 */ /* 0x000fe400080006ff */
[----:B-1----:R-:W-:Y:S01]  /*05b0*/  ULEA UR5, UR5, UR7, 0x18 ;  /* 0x0000000705057291 */ /* 0x002fe2000f8ec0ff */
[----:B------:R-:W1:Y:S11]  /*05c0*/  FENCE.VIEW.ASYNC.S ;  /* 0x00000000000073c6 */ /* 0x000e760000000000 */
[----:B-1----:R1:W2:Y:S01]  /*05d0*/  SYNCS.EXCH.64 URZ, [UR5], UR10 ;  /* 0x0000000a05ff75b2 */ /* 0x0022a20008000100 */
[----:B------:R1:W3:Y:S01]  /*05e0*/  SYNCS.EXCH.64 URZ, [UR5+0x48], UR10 ;  /* 0x0000480a05ff75b2 */ /* 0x0002e20008000100 */
[----:B------:R1:W4:Y:S01]  /*05f0*/  SYNCS.EXCH.64 URZ, [UR5+0x8], UR10 ;  /* 0x0000080a05ff75b2 */ /* 0x0003220008000100 */
[----:B------:R1:W1:Y:S01]  /*0600*/  SYNCS.EXCH.64 URZ, [UR5+0x50], UR10 ;  /* 0x0000500a05ff75b2 */ /* 0x0002620008000100 */
        /* <DEDUP_REMOVED lines=14> */
[----:B------:R-:W-:Y:S01]  /*06f0*/  NOP ;  /* 0x0000000000007918 */ /* 0x000fe20000000000 */
.L_x_10:
[----:B-1----:R-:W-:Y:S05]  /*0700*/  BSYNC.RECONVERGENT B0 ;  /* 0x0000000000007941 */ /* 0x002fea0003800200 */
.L_x_9:
[----:B------:R-:W1:Y:S01]  /*0710*/  SHFL.IDX PT, R2, R93, RZ, 0x1f ;  /* 0x00001fff5d027589 */ /* 0x000e6200000e0000 */
[----:B------:R-:W-:Y:S01]  /*0720*/  NOP ;  /* 0x0000000000007918 */ /* 0x000fe20000000000 */
[----:B-1----:R-:W-:-:S13]  /*0730*/  ISETP.NE.AND P0, PT, R2, 0x1, PT ;  /* 0x000000010200780c */ /* 0x002fda0003f05270 */
[----:B------:R-:W-:Y:S05]  /*0740*/  @P0 BRA `(.L_x_11) ;  /* 0x0000000000580947 */ /* 0x000fea0003800000 */
[----:B------:R-:W1:Y:S01]  /*0750*/  S2UR UR7, SR_CgaCtaId ;  /* 0x00000000000779c3 */ /* 0x000e620000008800 */
[----:B------:R-:W-:Y:S01]  /*0760*/  UMOV UR9, 0x400 ;  /* 0x0000040000097882 */ /* 0x000fe20000000000 */
[----:B------:R-:W-:Y:S01]  /*0770*/  UMOV UR5, 0x20 ;  /* 0x0000002000057882 */ /* 0x000fe20000000000 */
[----:B------:R-:W-:Y:S01]  /*0780*/  UMOV UR4, 0x80 ;  /* 0x0000008000047882 */ /* 0x000fe20000000000 */
[----:B------:R-:W-:-:S04]  /*0790*/  UIADD3 UR10, UPT, UPT, -UR5, 0x100000, URZ ;  /* 0x00100000050a7890 */ /* 0x000fc8000fffe1ff */
[----:B------:R-:W-:Y:S02]  /*07a0*/  USHF.L.U32 UR11, UR10, 0xb, URZ ;  /* 0x0000000b0a0b7899 */ /* 0x000fe400080006ff */
[----:B------:R-:W-:Y:S02]  /*07b0*/  USHF.L.U32 UR10, UR10, 0x1, URZ ;  /* 0x000000010a0a7899 */ /* 0x000fe400080006ff */
[----:B------:R-:W-:-:S04]  /*07c0*/  UIADD3 UR4, UPT, UPT, -UR4, 0x100000, URZ ;  /* 0x0010000004047890 */ /* 0x000fc8000fffe1ff */
[----:B------:R-:W-:Y:S02]  /*07d0*/  USHF.L.U32 UR5, UR4, 0xb, URZ ;  /* 0x0000000b04057899 */ /* 0x000fe400080006ff */
[----:B------:R-:W-:Y:S01]  /*07e0*/  USHF.L.U32 UR4, UR4, 0x1, URZ ;  /* 0x0000000104047899 */ /* 0x000fe200080006ff */
[----:B------:R-:W-:Y:S01]  /*07f0*/  ELECT P0, URZ, PT ;  /* 0x0000000000ff782f */ /* 0x000fe20003800000 */
[----:B-1----:R-:W-:Y:S01]  /*0800*/  ULEA UR7, UR7, UR9, 0x18 ;  /* 0x0000000907077291 */ /* 0x002fe2000f8ec0ff */
[----:B------:R-:W1:Y:S11]  /*0810*/  FENCE.VIEW.ASYNC.S ;  /* 0x00000000000073c6 */ /* 0x000e760000000000 */
[----:B-1----:R1:W1:Y:S01]  /*0820*/  SYNCS.EXCH.64 URZ, [UR7+0x90], UR10 ;  /* 0x0000900a07ff75b2 */ /* 0x0022620008000100 */
        /* <DEDUP_REMOVED lines=8> */
.L_x_11:
[----:B------:R-:W2:Y:S01]  /*08b0*/  SHFL.IDX PT, R2, R93, RZ, 0x1f ;  /* 0x00001fff5d027589 */ /* 0x000ea200000e0000 */
[----:B------:R-:W-:Y:S01]  /*08c0*/  NOP ;  /* 0x0000000000007918 */ /* 0x000fe20000000000 */
[----:B--2---:R-:W-:-:S13]  /*08d0*/  ISETP.NE.AND P0, PT, R2, 0x3, PT ;  /* 0x000000030200780c */ /* 0x004fda0003f05270 */
[----:B------:R-:W-:Y:S05]  /*08e0*/  @P0 BRA `(.L_x_12) ;  /* 0x0000000000300947 */ /* 0x000fea0003800000 */
[----:B-1----:R-:W1:Y:S01]  /*08f0*/  S2UR UR5, SR_CgaCtaId ;  /* 0x00000000000579c3 */ /* 0x002e620000008800 */
[----:B------:R-:W-:Y:S01]  /*0900*/  UMOV UR7, 0x400 ;  /* 0x0000040000077882 */ /* 0x000fe20000000000 */
[----:B------:R-:W-:Y:S01]  /*0910*/  UMOV UR4, 0x20 ;  /* 0x0000002000047882 */ /* 0x000fe20000000000 */
[----:B------:R-:W-:Y:S01]  /*0920*/  ELECT P0, URZ, PT ;  /* 0x0000000000ff782f */ /* 0x000fe20003800000 */
[----:B------:R-:W-:-:S04]  /*0930*/  UIADD3 UR10, UPT, UPT, -UR4, 0x100000, URZ ;  /* 0x00100000040a7890 */ /* 0x000fc8000fffe1ff */
[----:B------:R-:W-:Y:S02]  /*0940*/  USHF.L.U32 UR11, UR10, 0xb, URZ ;  /* 0x0000000b0a0b7899 */ /* 0x000fe400080006ff */
[----:B------:R-:W-:Y:S02]  /*0950*/  USHF.L.U32 UR10, UR10, 0x1, URZ ;  /* 0x000000010a0a7899 */ /* 0x000fe400080006ff */
[----:B-1----:R-:W-:Y:S01]  /*0960*/  ULEA UR5, UR5, UR7, 0x18 ;  /* 0x0000000705057291 */ /* 0x002fe2000f8ec0ff */
[----:B------:R-:W1:Y:S11]  /*0970*/  FENCE.VIEW.ASYNC.S ;  /* 0x00000000000073c6 */ /* 0x000e760000000000 */
[----:B-1----:R2:W1:Y:S01]  /*0980*/  SYNCS.EXCH.64 URZ, [UR5+0xd0], UR10 ;  /* 0x0000d00a05ff75b2 */ /* 0x0024620008000100 */
[----:B------:R2:W1:Y:S02]  /*0990*/  SYNCS.EXCH.64 URZ, [UR5+0xd8], UR10 ;  /* 0x0000d80a05ff75b2 */ /* 0x0004640008000100 */
[----:B--2---:R-:W-:Y:S01]  /*09a0*/  NOP ;  /* 0x0000000000007918 */ /* 0x004fe20000000000 */
.L_x_12:
[----:B------:R-:W2:Y:S01]  /*09b0*/  SHFL.IDX PT, R2, R93, RZ, 0x1f ;  /* 0x00001fff5d027589 */ /* 0x000ea200000e0000 */
[----:B------:R-:W-:Y:S01]  /*09c0*/  NOP ;  /* 0x0000000000007918 */ /* 0x000fe20000000000 */
[----:B--2---:R-:W-:-:S13]  /*09d0*/  ISETP.NE.AND P0, PT, R2, 0x4, PT ;  /* 0x000000040200780c */ /* 0x004fda0003f05270 */
[----:B------:R-:W-:Y:S05]  /*09e0*/  @P0 BRA `(.L_x_13) ;  /* 0x00000000004c0947 */ /* 0x000fea0003800000 */
[----:B-1----:R-:W1:Y:S01]  /*09f0*/  S2UR UR5, SR_CgaCtaId ;  /* 0x00000000000579c3 */ /* 0x002e620000008800 */
[----:B------:R-:W-:Y:S01]  /*0a00*/  UMOV UR9, 0x100 ;  /* 0x0000010000097882 */ /* 0x000fe20000000000 */
[----:B------:R-:W-:Y:S01]  /*0a10*/  UMOV UR7, 0x400 ;  /* 0x0000040000077882 */ /* 0x000fe20000000000 */
[----:B------:R-:W-:Y:S01]  /*0a20*/  USEL UR9, UR9, 0xe0, UP2 ;  /* 0x000000e009097887 */ /* 0x000fe20009000000 */
[----:B------:R-:W-:Y:S01]  /*0a30*/  UMOV UR4, 0x1 ;  /* 0x0000000100047882 */ /* 0x000fe20000000000 */
[----:B------:R-:W-:Y:S01]  /*0a40*/  ELECT P0, URZ, PT ;  /* 0x0000000000ff782f */ /* 0x000fe20003800000 */
[----:B------:R-:W-:-:S04]  /*0a50*/  UIADD3 UR10, UPT, UPT, -UR4, 0x100000, URZ ;  /* 0x00100000040a7890 */ /* 0x000fc8000fffe1ff */
[----:B------:R-:W-:Y:S02]  /*0a60*/  USHF.L.U32 UR11, UR10, 0xb, URZ ;  /* 0x0000000b0a0b7899 */ /* 0x000fe400080006ff */
[----:B------:R-:W-:Y:S02]  /*0a70*/  USHF.L.U32 UR10, UR10, 0x1, URZ ;  /* 0x000000010a0a7899 */ /* 0x000fe400080006ff */
[----:B------:R-:W-:-:S04]  /*0a80*/  UIADD3 UR12, UPT, UPT, -UR9, 0x100000, URZ ;  /* 0x00100000090c7890 */ /* 0x000fc8000fffe1ff */
[----:B------:R-:W-:Y:S02]  /*0a90*/  USHF.L.U32 UR13, UR12, 0xb, URZ ;  /* 0x0000000b0c0d7899 */ /* 0x000fe400080006ff */
[----:B------:R-:W-:Y:S02]  /*0aa0*/  USHF.L.U32 UR12, UR12, 0x1, URZ ;  /* 0x000000010c0c7899 */ /* 0x000fe400080006ff */
[----:B-1----:R-:W-:Y:S01]  /*0ab0*/  ULEA UR5, UR5, UR7, 0x18 ;  /* 0x0000000705057291 */ /* 0x002fe2000f8ec0ff */
[----:B------:R-:W1:Y:S11]  /*0ac0*/  FENCE.VIEW.ASYNC.S ;  /* 0x00000000000073c6 */ /* 0x000e760000000000 */
[----:B-1----:R2:W1:Y:S01]  /*0ad0*/  SYNCS.EXCH.64 URZ, [UR5+0xe0], UR10 ;  /* 0x0000e00a05ff75b2 */ /* 0x0024620008000100 */
[----:B------:R2:W1:Y:S01]  /*0ae0*/  SYNCS.EXCH.64 URZ, [UR5+0xf0], UR12 ;  /* 0x0000f00c05ff75b2 */ /* 0x0004620008000100 */
[----:B------:R2:W1:Y:S01]  /*0af0*/  SYNCS.EXCH.64 URZ, [UR5+0xe8], UR10 ;  /* 0x0000e80a05ff75b2 */ /* 0x0004620008000100 */
[----:B------:R2:W1:Y:S02]  /*0b00*/  SYNCS.EXCH.64 URZ, [UR5+0xf8], UR12 ;  /* 0x0000f80c05ff75b2 */ /* 0x0004640008000100 */
[----:B--2---:R-:W-:Y:S01]  /*0b10*/  NOP ;  /* 0x0000000000007918 */ /* 0x004fe20000000000 */
.L_x_13:
[----:B------:R-:W2:Y:S01]  /*0b20*/  SHFL.IDX PT, R2, R93, RZ, 0x1f ;  /* 0x00001fff5d027589 */ /* 0x000ea200000e0000 */
[----:B------:R-:W-:Y:S01]  /*0b30*/  NOP ;  /* 0x0000000000007918 */ /* 0x000fe20000000000 */
[----:B--2---:R-:W-:-:S13]  /*0b40*/  ISETP.NE.AND P0, PT, R2, 0x5, PT ;  /* 0x000000050200780c */ /* 0x004fda0003f05270 */
[----:B------:R-:W-:Y:S05]  /*0b50*/  @P0 BRA `(.L_x_14) ;  /* 0x0000000000580947 */ /* 0x000fea0003800000 */
[----:B-1----:R-:W1:Y:S01]  /*0b60*/  S2UR UR7, SR_CgaCtaId ;  /* 0x00000000000779c3 */ /* 0x002e620000008800 */
        /* <DEDUP_REMOVED lines=19> */
[----:B------:R2:W1:Y:S02]  /*0ca0*/  SYNCS.EXCH.64 URZ, [UR7+0x138], UR4 ;  /* 0x0001380407ff75b2 */ /* 0x0004640008000100 */
[----:B--2---:R-:W-:Y:S01]  /*0cb0*/  NOP ;  /* 0x0000000000007918 */ /* 0x004fe20000000000 */
.L_x_14:
        /* <DEDUP_REMOVED lines=18> */
.L_x_15:
[----:B-1----:R-:W1:Y:S01]  /*0de0*/  S2UR UR5, SR_CTAID.X ;  /* 0x00000000000579c3 */ /* 0x002e620000002500 */
[----:B------:R-:W-:-:S05]  /*0df0*/  CS2R.32 R87, SR_CgaSize ;  /* 0x0000000000577805 */ /* 0x000fca0000008a00 */
[----:B------:R-:W-:-:S05]  /*0e00*/  IMAD R87, R87, -0xa0, RZ ;  /* 0xffffff6057577824 */ /* 0x000fca00078e02ff */
[----:B------:R-:W-:-:S14]  /*0e10*/  R2UR UR9, R87 ;  /* 0x00000000570972ca */ /* 0x000fdc00000e0000 */
[----:B------:R-:W2:Y:S01]  /*0e20*/  LDCU UR9, c[0x0][UR9+0x2b0] ;  /* 0x00005600090977ac */ /* 0x000ea20008000800 */
[----:B------:R-:W-:Y:S01]  /*0e30*/  NOP ;  /* 0x0000000000007918 */ /* 0x000fe20000000000 */
[----:B------:R-:W-:-:S05]  /*0e40*/  CS2R.32 R87, SR_CgaSize ;  /* 0x0000000000577805 */ /* 0x000fca0000008a00 */
[----:B------:R-:W-:-:S05]  /*0e50*/  IMAD R87, R87, -0xa0, RZ ;  /* 0xffffff6057577824 */ /* 0x000fca00078e02ff */
[----:B------:R-:W-:-:S14]  /*0e60*/  R2UR UR7, R87 ;  /* 0x00000000570772ca */ /* 0x000fdc00000e0000 */
[----:B------:R-:W3:Y:S01]  /*0e70*/  LDCU UR7, c[0x0][UR7+0x2b4] ;  /* 0x00005680070777ac */ /* 0x000ee20008000800 */
[----:B------:R-:W4:Y:S08]  /*0e80*/  S2UR UR4, SR_CTAID.Y ;  /* 0x00000000000479c3 */ /* 0x000f300000002600 */
[----:B------:R-:W3:Y:S01]  /*0e90*/  LDC R10, c[0x0][0xb24] ;  /* 0x0002c900ff0a7b82 */ /* 0x000ee20000000800 */
[----:B-1----:R-:W-:-:S02]  /*0ea0*/  I2FP.F32.U32 R87, UR5 ;  /* 0x0000000500577c45 */ /* 0x002fc40008201000 */
[----:B------:R-:W-:-:S05]  /*0eb0*/  CS2R.32 R3, SR_CgaSize ;  /* 0x0000000000037805 */ /* 0x000fca0000008a00 */
[----:B------:R-:W-:-:S06]  /*0ec0*/  IMAD R3, R3, -0xa0, RZ ;  /* 0xffffff6003037824 */ /* 0x000fcc00078e02ff */
[----:B------:R-:W1:Y:S01]  /*0ed0*/  LDC R3, c[0x0][R3+0x2a0] ;  /* 0x0000a80003037b82 */ /* 0x000e620000000800 */
[----:B------:R-:W-:Y:S01]  /*0ee0*/  MOV R15, UR5 ;  /* 0x00000005000f7c02 */ /* 0x000fe20008000f00 */
[----:B--2---:R-:W-:Y:S01]  /*0ef0*/  FMUL R87, R87, UR9 ;  /* 0x0000000957577c20 */ /* 0x004fe20008400000 */
[----:B----4-:R-:W-:Y:S02]  /*0f00*/  I2FP.F32.U32 R86, UR4 ;  /* 0x0000000400567c45 */ /* 0x010fe40008201000 */
[----:B------:R-:W-:-:S05]  /*0f10*/  CS2R.32 R2, SR_CgaSize ;  /* 0x0000000000027805 */ /* 0x000fca0000008a00 */
[----:B------:R-:W-:-:S06]  /*0f20*/  IMAD R2, R2, -0xa0, RZ ;  /* 0xffffff6002027824 */ /* 0x000fcc00078e02ff */
[----:B------:R-:W2:Y:S01]  /*0f30*/  LDC R2, c[0x0][R2+0x2a4] ;  /* 0x0000a90002027b82 */ /* 0x000ea20000000800 */
[----:B------:R-:W-:Y:S01]  /*0f40*/  MOV R14, UR4 ;  /* 0x00000004000e7c02 */ /* 0x000fe20008000f00 */
[----:B------:R-:W4:Y:S01]  /*0f50*/  F2I.U32.TRUNC.NTZ R87, R87 ;  /* 0x0000005700577305 */ /* 0x000f22000020f000 */
[----:B---3--:R-:W-:-:S05]  /*0f60*/  FMUL R86, R86, UR7 ;  /* 0x0000000756567c20 */ /* 0x008fca0008400000 */
[----:B------:R-:W-:Y:S01]  /*0f70*/  BAR.SYNC.DEFER_BLOCKING 0x0 ;  /* 0x0000000000007b1d */ /* 0x000fe20000010000 */
[----:B------:R-:W-:-:S05]  /*0f80*/  ISETP.GE.AND P0, PT, R10, 0x1, PT ;  /* 0x000000010a00780c */ /* 0x000fca0003f06270 */
[----:B------:R-:W3:Y:S02]  /*0f90*/  F2I.U32.TRUNC.NTZ R86, R86 ;  /* 0x0000005600567305 */ /* 0x000ee4000020f000 */
[----:B------:R-:W2:Y:S01]  /*0fa0*/  S2UR UR44, SR_CTAID.Z ;  /* 0x00000000002c79c3 */ /* 0x000ea20000002700 */
[----:B----4-:R-:W-:-:S05]  /*0fb0*/  IADD3 R87, PT, PT, -R87, RZ, RZ ;  /* 0x000000ff57577210 */ /* 0x010fca0007ffe1ff */
[----:B-1----:R-:W-:Y:S01]  /*0fc0*/  IMAD R87, R3, R87, UR5 ;  /* 0x0000000503577e24 */ /* 0x002fe2000f8e0257 */
[----:B---3--:R-:W-:-:S05]  /*0fd0*/  IADD3 R86, PT, PT, -R86, RZ, RZ ;  /* 0x000000ff56567210 */ /* 0x008fca0007ffe1ff */
[----:B--2---:R-:W-:Y:S01]  /*0fe0*/  IMAD R86, R2, R86, UR4 ;  /* 0x0000000402567e24 */ /* 0x004fe2000f8e0256 */
[----:B------:R-:W-:Y:S06]  /*0ff0*/  @!P0 BRA `(.L_x_16) ;  /* 0x0000000000b88947 */ /* 0x000fec0003800000 */
[----:B------:R-:W1:Y:S01]  /*1000*/  LDC.64 R4, c[0x0][0xb18] ;  /* 0x0002c600ff047b82 */ /* 0x000e620000000a00 */
[----:B------:R-:W-:-:S07]  /*1010*/  ISETP.NE.AND P0, PT, R10, 0x1, PT ;  /* 0x000000010a00780c */ /* 0x000fce0003f05270 */
[----:B------:R-:W2:Y:S08]  /*1020*/  LDC R9, c[0x0][0xb0c] ;  /* 0x0002c300ff097b82 */ /* 0x000eb00000000800 */
[----:B------:R-:W3:Y:S08]  /*1030*/  LDC R12, c[0x0][0x370] ;  /* 0x0000dc00ff0c7b82 */ /* 0x000ef00000000800 */
[----:B------:R-:W4:Y:S01]  /*1040*/  LDC R11, c[0x0][0x374] ;  /* 0x0000dd00ff0b7b82 */ /* 0x000f220000000800 */
[----:B-1----:R-:W-:-:S07]  /*1050*/  ISETP.NE.AND P1, PT, R4, 0x1, PT ;  /* 0x000000010400780c */ /* 0x002fce0003f25270 */
[----:B------:R-:W3:Y:S01]  /*1060*/  LDC.64 R6, c[0x0][0xb10] ;  /* 0x0002c400ff067b82 */ /* 0x000ee20000000a00 */
[----:B--2---:R-:W-:-:S07]  /*1070*/  ISETP.NE.AND P2, PT, R9, 0x1, PT ;  /* 0x000000010900780c */ /* 0x004fce0003f45270 */
[----:B------:R-:W1:Y:S08]  /*1080*/  LDC R8, c[0x0][0xb20] ;  /* 0x0002c800ff087b82 */ /* 0x000e700000000800 */
[----:B------:R-:W2:Y:S01]  /*1090*/  LDC.64 R2, c[0x0][0xb28] ;  /* 0x0002ca00ff027b82 */ /* 0x000ea20000000a00 */
[----:B----4-:R-:W-:-:S04]  /*10a0*/  IMAD.HI.U32 R13, R11, R5, RZ ;  /* 0x000000050b0d7227 */ /* 0x010fc800078e00ff */
[----:B------:R-:W-:-:S04]  /*10b0*/  IMAD.HI.U32 R5, R14, R5, RZ ;  /* 0x000000050e057227 */ /* 0x000fc800078e00ff */
[----:B---3--:R-:W-:-:S05]  /*10c0*/  IMAD.HI.U32 R16, R12, R6, RZ ;  /* 0x000000060c107227 */ /* 0x008fca00078e00ff */
[-C--:B------:R-:W-:Y:S01]  /*10d0*/  @P2 SHF.R.U32.HI R12, RZ, R7.reuse, R16 ;  /* 0x00000007ff0c2219 */ /* 0x080fe20000011610 */
[----:B------:R-:W-:Y:S01]  /*10e0*/  IMAD.HI.U32 R16, R15, R6, RZ ;  /* 0x000000060f107227 */ /* 0x000fe200078e00ff */
[-C--:B-1----:R-:W-:Y:S02]  /*10f0*/  @P1 SHF.R.U32.HI R11, RZ, R8.reuse, R13 ;  /* 0x00000008ff0b1219 */ /* 0x082fe4000001160d */
[----:B------:R-:W-:Y:S02]  /*1100*/  SHF.R.U32.HI R5, RZ, R8, R5 ;  /* 0x00000008ff057219 */ /* 0x000fe40000011605 */
[----:B------:R-:W-:Y:S02]  /*1110*/  SHF.R.U32.HI R16, RZ, R7, R16 ;  /* 0x00000007ff107219 */ /* 0x000fe40000011610 */
[----:B------:R-:W-:Y:S01]  /*1120*/  SEL R5, R14, R5, !P1 ;  /* 0x000000050e057207 */ /* 0x000fe20004800000 */
[----:B--2---:R-:W-:Y:S01]  /*1130*/  IMAD.HI.U32 R13, R11, R2, RZ ;  /* 0x000000020b0d7227 */ /* 0x004fe200078e00ff */
[----:B------:R-:W-:-:S03]  /*1140*/  SEL R16, R15, R16, !P2 ;  /* 0x000000100f107207 */ /* 0x000fc60005000000 */
[----:B------:R-:W-:Y:S01]  /*1150*/  IMAD.HI.U32 R6, R12, R2, RZ ;  /* 0x000000020c067227 */ /* 0x000fe200078e00ff */
[----:B------:R-:W-:-:S04]  /*1160*/  @P0 SHF.R.U32.HI R11, RZ, R3, R13 ;  /* 0x00000003ff0b0219 */ /* 0x000fc8000001160d */
[----:B------:R-:W-:Y:S01]  /*1170*/  @P0 SHF.R.U32.HI R12, RZ, R3, R6 ;  /* 0x00000003ff0c0219 */ /* 0x000fe20000011606 */
[----:B------:R-:W-:-:S04]  /*1180*/  IMAD R11, R11, R10, RZ ;  /* 0x0000000a0b0b7224 */ /* 0x000fc800078e02ff */
[----:B------:R-:W-:Y:S01]  /*1190*/  IMAD R6, R12, R10, RZ ;  /* 0x0000000a0c067224 */ /* 0x000fe200078e02ff */
[----:B------:R-:W-:-:S04]  /*11a0*/  ISETP.GE.AND P1, PT, R5, R11, PT ;  /* 0x0000000b0500720c */ /* 0x000fc80003f26270 */
[----:B------:R-:W-:Y:S01]  /*11b0*/  ISETP.GE.OR P1, PT, R16, R6, P1 ;  /* 0x000000061000720c */ /* 0x000fe20000f26670 */
[----:B------:R-:W-:-:S05]  /*11c0*/  IMAD.HI.U32 R6, R5, R2, RZ ;  /* 0x0000000205067227 */ /* 0x000fca00078e00ff */
[----:B------:R-:W-:-:S04]  /*11d0*/  SHF.R.U32.HI R6, RZ, R3, R6 ;  /* 0x00000003ff067219 */ /* 0x000fc80000011606 */
[----:B------:R-:W-:-:S03]  /*11e0*/  SEL R6, R5, R6, !P0 ;  /* 0x0000000605067207 */ /* 0x000fc60004000000 */
[----:B------:R-:W-:Y:S01]  /*11f0*/  @!P1 IMAD.HI.U32 R7, R16, R2, RZ ;  /* 0x0000000210079227 */ /* 0x000fe200078e00ff */
[----:B------:R-:W-:-:S04]  /*1200*/  IADD3 R2, PT, PT, -R6, RZ, RZ ;  /* 0x000000ff06027210 */ /* 0x000fc80007ffe1ff */
[----:B------:R-:W-:Y:S01]  /*1210*/  @!P1 SHF.R.U32.HI R3, RZ, R3, R7 ;  /* 0x00000003ff039219 */ /* 0x000fe20000011607 */
[----:B------:R-:W-:Y:S01]  /*1220*/  IMAD R2, R10, R2, R5 ;  /* 0x000000020a027224 */ /* 0x000fe200078e0205 */
[----:B------:R-:W-:Y:S02]  /*1230*/  IADD3 R7, PT, PT, -R5, RZ, RZ ;  /* 0x000000ff05077210 */ /* 0x000fe40007ffe1ff */
[----:B------:R-:W-:-:S03]  /*1240*/  @!P1 SEL R3, R16, R3, !P0 ;  /* 0x0000000310039207 */ /* 0x000fc60004000000 */
[----:B------:R-:W-:Y:S02]  /*1250*/  IMAD R7, R4, R7, R14 ;  /* 0x0000000704077224 */ /* 0x000fe400078e020e */
[--C-:B------:R-:W-:Y:S02]  /*1260*/  @!P1 IMAD.IADD R6, R6, 0x1, -R3.reuse ;  /* 0x0000000106069824 */ /* 0x100fe400078e0a03 */
[----:B------:R-:W-:Y:S01]  /*1270*/  @!P1 IMAD R3, R2, R12, R3 ;  /* 0x0000000c02039224 */ /* 0x000fe200078e0203 */
[----:B------:R-:W-:Y:S01]  /*1280*/  IADD3 R2, PT, PT, -R16, RZ, RZ ;  /* 0x000000ff10027210 */ /* 0x000fe20007ffe1ff */
[----:B------:R-:W-:Y:S02]  /*1290*/  @!P1 IMAD R5, R6, R10, R16 ;  /* 0x0000000a06059224 */ /* 0x000fe400078e0210 */
[----:B------:R-:W-:Y:S02]  /*12a0*/  @!P1 IMAD.MOV.U32 R16, RZ, RZ, R3 ;  /* 0x000000ffff109224 */ /* 0x000fe400078e0003 */
[----:B------:R-:W-:-:S02]  /*12b0*/  IMAD R2, R9, R2, R15 ;  /* 0x0000000209027224 */ /* 0x000fc400078e020f */
[----:B------:R-:W-:Y:S02]  /*12c0*/  IMAD R14, R5, R4, R7 ;  /* 0x00000004050e7224 */ /* 0x000fe400078e0207 */
[----:B------:R-:W-:Y:S02]  /*12d0*/  IMAD R15, R16, R9, R2 ;  /* 0x00000009100f7224 */ /* 0x000fe400078e0202 */
.L_x_16:
[----:B------:R-:W1:Y:S01]  /*12e0*/  LDCU UR4, c[0x0][0xb30] ;  /* 0x00016600ff0477ac */ /* 0x000e620008000800 */
[----:B------:R-:W2:Y:S08]  /*12f0*/  S2UR UR37, SR_CgaCtaId ;  /* 0x00000000002579c3 */ /* 0x000eb00000008800 */
[----:B------:R-:W3:Y:S01]  /*1300*/  LDC R40, c[0x0][0xb24] ;  /* 0x0002c900ff287b82 */ /* 0x000ee20000000800 */
[----:B-1----:R-:W-:-:S09]  /*1310*/  UISETP.NE.AND UP1, UPT, UR4, 0x1, UPT ;  /* 0x000000010400788c */ /* 0x002fd2000bf25270 */
[----:B--2---:R-:W-:Y:S05]  /*1320*/  BRA.U UP1, `(.L_x_17) ;  /* 0x0000000101407547 */ /* 0x004fea000b800000 */
[----:B------:R-:W1:Y:S08]  /*1330*/  LDC.64 R4, c[0x0][0xb10] ;  /* 0x0002c400ff047b82 */ /* 0x000e700000000a00 */
[----:B------:R-:W2:Y:S08]  /*1340*/  LDC.64 R2, c[0x0][0xb18] ;  /* 0x0002c600ff027b82 */ /* 0x000eb00000000a00 */
[----:B------:R-:W4:Y:S08]  /*1350*/  LDC R6, c[0x0][0xb20] ;  /* 0x0002c800ff067b82 */ /* 0x000f300000000800 */
[----:B------:R-:W3:Y:S01]  /*1360*/  LDC R7, c[0x0][0xb0c] ;  /* 0x0002c300ff077b82 */ /* 0x000ee20000000800 */
[----:B-1----:R-:W-:-:S05]  /*1370*/  IMAD.HI.U32 R4, R15, R4, RZ ;  /* 0x000000040f047227 */ /* 0x002fca00078e00ff */
[----:B------:R-:W-:Y:S01]  /*1380*/  SHF.R.U32.HI R4, RZ, R5, R4 ;  /* 0x00000005ff047219 */ /* 0x000fe20000011604 */
[----:B--2---:R-:W-:Y:S01]  /*1390*/  IMAD.HI.U32 R3, R14, R3, RZ ;  /* 0x000000030e037227 */ /* 0x004fe200078e00ff */
[----:B------:R-:W-:-:S04]  /*13a0*/  ISETP.NE.AND P0, PT, R2, 0x1, PT ;  /* 0x000000010200780c */ /* 0x000fc80003f05270 */
[----:B----4-:R-:W-:-:S04]  /*13b0*/  SHF.R.U32.HI R3, RZ, R6, R3 ;  /* 0x00000006ff037219 */ /* 0x010fc80000011603 */
[----:B------:R-:W-:Y:S02]  /*13c0*/  SEL R3, R14, R3, !P0 ;  /* 0x000000030e037207 */ /* 0x000fe40004000000 */
[----:B---3--:R-:W-:-:S04]  /*13d0*/  ISETP.NE.AND P1, PT, R7, 0x1, PT ;  /* 0x000000010700780c */ /* 0x008fc80003f25270 */
[----:B------:R-:W-:-:S05]  /*13e0*/  SEL R4, R15, R4, !P1 ;  /* 0x000000040f047207 */ /* 0x000fca0004800000 */
[----:B------:R-:W-:Y:S02]  /*13f0*/  IMAD.IADD R5, R3, 0x1, -R4 ;  /* 0x0000000103057824 */ /* 0x000fe400078e0a04 */
[----:B------:R-:W-:Y:S02]  /*1400*/  IMAD.IADD R3, R4, 0x1, -R3 ;  /* 0x0000000104037824 */ /* 0x000fe400078e0a03 */
[----:B------:R-:W-:Y:S02]  /*1410*/  IMAD R15, R5, R7, R15 ;  /* 0x00000007050f7224 */ /* 0x000fe400078e020f */
[----:B------:R-:W-:-:S07]  /*1420*/  IMAD R14, R3, R2, R14 ;  /* 0x00000002030e7224 */ /* 0x000fce00078e020e */
.L_x_17:
[----:B------:R-:W-:Y:S01]  /*1430*/  BAR.SYNC.DEFER_BLOCKING 0x0 ;  /* 0x0000000000007b1d */ /* 0x000fe20000010000 */
[----:B------:R-:W-:Y:S01]  /*1440*/  UISETP.NE.AND UP1, UPT, UR8, 0x2, UPT ;  /* 0x000000020800788c */ /* 0x000fe2000bf25270 */
[----:B------:R-:W-:Y:S02]  /*1450*/  ISETP.NE.OR P5, PT, R0, 0x2, !P5 ;  /* 0x000000020000780c */ /* 0x000fe40006fa5670 */
[----:B------:R-:W-:-:S06]  /*1460*/  LOP3.LUT R2, R101, 0x1f, RZ, 0xc0, !PT ;  /* 0x0000001f65027812 */ /* 0x000fcc00078ec0ff */
[----:B------:R-:W-:Y:S05]  /*1470*/  BRA.U UP1, `(.L_x_18) ;  /* 0x0000001501987547 */ /* 0x000fea000b800000 */
[----:B------:R-:W1:Y:S01]  /*1480*/  LDCU UR13, c[0x0][0x38c] ;  /* 0x00007180ff0d77ac */ /* 0x000e620008000800 */
[----:B------:R-:W2:Y:S01]  /*1490*/  LDC R8, c[0x0][0x370] ;  /* 0x0000dc00ff087b82 */ /* 0x000ea20000000800 */
[----:B------:R-:W-:Y:S01]  /*14a0*/  PLOP3.LUT P1, PT, PT, PT, UP2, 0x80, 0x8 ;  /* 0x000000000008781c */ /* 0x000fe20003f2f028 */
[----:B------:R-:W-:Y:S01]  /*14b0*/  IMAD.MOV.U32 R17, RZ, RZ, 0x1 ;  /* 0x00000001ff117424 */ /* 0x000fe200078e00ff */
[----:B------:R-:W-:Y:S01]  /*14c0*/  ISETP.EQ.OR P4, PT, R2, RZ, P5 ;  /* 0x000000ff0200720c */ /* 0x000fe20002f82670 */
[----:B------:R-:W-:Y:S01]  /*14d0*/  IMAD.MOV.U32 R16, RZ, RZ, RZ ;  /* 0x000000ffff107224 */ /* 0x000fe200078e00ff */
[----:B------:R-:W-:Y:S02]  /*14e0*/  PLOP3.LUT P1, PT, P1, PT, PT, 0x8, 0x80 ;  /* 0x000000000080781c */ /* 0x000fe40000f2e170 */
[----:B------:R-:W-:Y:S01]  /*14f0*/  CS2R R12, SRZ ;  /* 0x00000000000c7805 */ /* 0x000fe2000001ff00 */
[----:B------:R-:W-:Y:S01]  /*1500*/  IMAD.MOV.U32 R11, RZ, RZ, 0x1 ;  /* 0x00000001ff0b7424 */ /* 0x000fe200078e00ff */
[----:B------:R-:W4:Y:S01]  /*1510*/  LDC R0, c[0x0][0x374] ;  /* 0x0000dd00ff007b82 */ /* 0x000f220000000800 */
[----:B------:R-:W2:Y:S01]  /*1520*/  LDCU.64 UR22, c[0x0][0x348] ;  /* 0x00006900ff1677ac */ /* 0x000ea20008000a00 */
[----:B------:R-:W-:Y:S01]  /*1530*/  UMOV UR6, URZ ;  /* 0x000000ff00067c82 */ /* 0x000fe20008000000 */
[----:B-1----:R-:W-:-:S04]  /*1540*/  UIADD3 UR5, UPT, UPT, UR13, 0x1f, URZ ;  /* 0x0000001f0d057890 */ /* 0x002fc8000fffe0ff */
[----:B------:R-:W-:-:S04]  /*1550*/  USHF.R.S32.HI UR4, URZ, 0x1f, UR5 ;  /* 0x0000001fff047899 */ /* 0x000fc80008011405 */
[----:B------:R-:W-:-:S04]  /*1560*/  ULEA.HI UR4, UR4, UR5, URZ, 0x5 ;  /* 0x0000000504047291 */ /* 0x000fc8000f8f28ff */
[----:B------:R-:W-:Y:S02]  /*1570*/  USHF.R.S32.HI UR15, URZ, 0x5, UR4 ;  /* 0x00000005ff0f7899 */ /* 0x000fe40008011404 */
[----:B------:R-:W-:Y:S02]  /*1580*/  UIADD3 UR4, UPT, UPT, UR13, -0x1, URZ ;  /* 0xffffffff0d047890 */ /* 0x000fe4000fffe0ff */
[----:B------:R-:W-:Y:S02]  /*1590*/  UISETP.LT.U32.AND UP0, UPT, UR15, 0x9, UPT ;  /* 0x000000090f00788c */ /* 0x000fe4000bf01070 */
[----:B------:R-:W-:Y:S02]  /*15a0*/  UISETP.GE.U32.AND UP1, UPT, UR4, -0x3f, UPT ;  /* 0xffffffc10400788c */ /* 0x000fe4000bf26070 */
[----:B------:R-:W-:Y:S02]  /*15b0*/  USEL UR14, UR15, 0x9, UP0 ;  /* 0x000000090f0e7887 */ /* 0x000fe40008000000 */
[----:B------:R-:W-:-:S02]  /*15c0*/  UIADD3 UR13, UPT, UPT, UR13, 0x3e, URZ ;  /* 0x0000003e0d0d7890 */ /* 0x000fc4000fffe0ff */
[----:B------:R-:W-:Y:S02]  /*15d0*/  UIADD3 UR5, UPT, UPT, UR14, -0x1, URZ ;  /* 0xffffffff0e057890 */ /* 0x000fe4000fffe0ff */
[----:B------:R-:W-:-:S03]  /*15e0*/  UIADD3 UR7, UPT, UPT, UR15, -UR14, URZ ;  /* 0x8000000e0f077290 */ /* 0x000fc6000fffe0ff */
[----:B------:R-:W-:-:S04]  /*15f0*/  @UP1 UIADD3 UR5, UPT, UPT, UR14, URZ, URZ ;  /* 0x000000ff0e051290 */ /* 0x000fc8000fffe0ff */
[----:B--2---:R-:W-:-:S12]  /*1600*/  UIADD3 UR5, UPT, UPT, UR5, 0x1, URZ ;  /* 0x0000000105057890 */ /* 0x004fd8000fffe0ff */
.L_x_36:
[----:B------:R-:W-:Y:S01]  /*1610*/  UISETP.NE.AND UP0, UPT, UR37, URZ, UPT ;  /* 0x000000ff2500728c */ /* 0x000fe2000bf05270 */
[----:B------:R-:W1:Y:S08]  /*1620*/  S2UR UR37, SR_CgaCtaId ;  /* 0x00000000002579c3 */ /* 0x000e700000008800 */
[----:B------:R-:W-:Y:S05]  /*1630*/  BRA.U UP0, `(.L_x_19) ;  /* 0x0000000100347547 */ /* 0x000fea000b800000 */
[----:B------:R-:W2:Y:S01]  /*1640*/  S2R R2, SR_CgaCtaId ;  /* 0x0000000000027919 */ /* 0x000ea20000008800 */
[----:B------:R-:W-:-:S04]  /*1650*/  MOV R3, 0x400 ;  /* 0x0000040000037802 */ /* 0x000fc80000000f00 */
[----:B--2---:R-:W-:Y:S02]  /*1660*/  LEA R2, R2, R3, 0x18 ;  /* 0x0000000302027211 */ /* 0x004fe400078ec0ff */
[----:B------:R-:W-:-:S03]  /*1670*/  SHF.L.U32 R3, R11, 0x1f, RZ ;  /* 0x0000001f0b037819 */ /* 0x000fc600000006ff */
[----:B------:R-:W-:-:S04]  /*1680*/  IMAD R2, R12, 0x8, R2 ;  /* 0x000000080c027824 */ /* 0x000fc800078e0202 */
[----:B------:R-:W2:Y:S02]  /*1690*/  SYNCS.PHASECHK.TRANS64.TRYWAIT P0, [R2+URZ+0x150], R3 ;  /* 0x00015003020075a7 */ /* 0x000ea400080011ff */
[----:B--2---:R-:W-:Y:S05]  /*16a0*/  @!P0 BRA `(.L_x_20) ;  /* 0x0000007c00288947 */ /* 0x004fea0003800000 */
.L_x_137:
[----:B------:R-:W-:Y:S01]  /*16b0*/  VIADD R12, R12, 0x1 ;  /* 0x000000010c0c7836 */ /* 0x000fe20000000000 */
[----:B------:R2:W-:Y:S04]  /*16c0*/  SYNCS.ARRIVE.TRANS64.A1T0 RZ, [R2+URZ+0x140], RZ ;  /* 0x000140ff02ff79a7 */ /* 0x0005e800081000ff */
[----:B------:R-:W-:-:S04]  /*16d0*/  ISETP.NE.AND P0, PT, R12, 0x2, PT ;  /* 0x000000020c00780c */ /* 0x000fc80003f05270 */
[----:B------:R-:W-:Y:S02]  /*16e0*/  SEL R12, R12, RZ, P0 ;  /* 0x000000ff0c0c7207 */ /* 0x000fe40000000000 */
[----:B--2---:R-:W-:-:S04]  /*16f0*/  SEL R2, RZ, 0x1, P0 ;  /* 0x00000001ff027807 */ /* 0x004fc80000000000 */
[----:B------:R-:W-:-:S07]  /*1700*/  LOP3.LUT R11, R11, R2, RZ, 0x3c, !PT ;  /* 0x000000020b0b7212 */ /* 0x000fce00078e3cff */
.L_x_19:
[----:B------:R-:W-:Y:S01]  /*1710*/  UMOV UR4, 0x400 ;  /* 0x0000040000047882 */ /* 0x000fe20000000000 */
[----:B------:R-:W-:Y:S01]  /*1720*/  SHF.L.U32 R2, R17, 0x1f, RZ ;  /* 0x0000001f11027819 */ /* 0x000fe200000006ff */
[----:B-1----:R-:W-:Y:S01]  /*1730*/  ULEA UR4, UR37, UR4, 0x18 ;  /* 0x0000000425047291 */ /* 0x002fe2000f8ec0ff */
[----:B------:R-:W-:Y:S01]  /*1740*/  R2UR UR43, R15 ;  /* 0x000000000f2b72ca */ /* 0x000fe200000e0000 */
[----:B------:R-:W-:Y:S01]  /*1750*/  UISETP.GE.U32.AND UP0, UPT, UR13, 0x3f, UPT ;  /* 0x0000003f0d00788c */ /* 0x000fe2000bf06070 */
[----:B------:R-:W-:Y:S01]  /*1760*/  R2UR UR34, R14 ;  /* 0x000000000e2272ca */ /* 0x000fe200000e0000 */
[----:B------:R-:W-:Y:S01]  /*1770*/  ULEA UR8, UR6, UR4, 0x3 ;  /* 0x0000000406087291 */ /* 0x000fe2000f8e18ff */
[----:B------:R-:W-:-:S08]  /*1780*/  UMOV UR21, URZ ;  /* 0x000000ff00157c82 */ /* 0x000fd00008000000 */
[----:B------:R1:W2:Y:S01]  /*1790*/  SYNCS.PHASECHK.TRANS64.TRYWAIT P0, [UR8+0x48], R2 ;  /* 0x00004802ff0075a7 */ /* 0x0002a20008001108 */
[----:B------:R-:W-:Y:S02]  /*17a0*/  USHF.L.U32 UR43, UR43, 0x6, URZ ;  /* 0x000000062b2b7899 */ /* 0x000fe400080006ff */
[----:B------:R-:W-:Y:S01]  /*17b0*/  USHF.L.U32 UR34, UR34, 0x8, URZ ;  /* 0x0000000822227899 */ /* 0x000fe200080006ff */
[----:B------:R-:W-:Y:S11]  /*17c0*/  BRA.U !UP0, `(.L_x_21) ;  /* 0x0000000108f07547 */ /* 0x000ff6000b800000 */
[----:B------:R-:W-:Y:S02]  /*17d0*/  UIADD3 UR26, UPT, UPT, UR34, 0x40, URZ ;  /* 0x00000040221a7890 */ /* 0x000fe4000fffe0ff */
[----:B------:R-:W-:Y:S02]  /*17e0*/  UIADD3 UR18, UPT, UPT, UR34, 0x80, URZ ;  /* 0x0000008022127890 */ /* 0x000fe4000fffe0ff */
[----:B------:R-:W-:Y:S01]  /*17f0*/  UIADD3 UR10, UPT, UPT, UR34, 0xc0, URZ ;  /* 0x000000c0220a7890 */ /* 0x000fe2000fffe0ff */
[----:B------:R-:W-:Y:S01]  /*1800*/  UMOV UR29, URZ ;  /* 0x000000ff001d7c82 */ /* 0x000fe20008000000 */
[----:B------:R-:W-:-:S10]  /*1810*/  UMOV UR45, UR6 ;  /* 0x00000006002d7c82 */ /* 0x000fd40008000000 */
.L_x_26:
[----:B-1----:R-:W-:Y:S01]  /*1820*/  ULEA UR41, UR45, UR4, 0x3 ;  /* 0x000000042d297291 */ /* 0x002fe2000f8e18ff */
[----:B--2---:R-:W-:Y:S01]  /*1830*/  @!P5 MOV R3, 0x5000 ;  /* 0x000050000003d802 */ /* 0x004fe20000000f00 */
[----:B--2---:R-:W-:Y:S10]  /*1840*/  @P0 BRA `(.L_x_22) ;  /* 0x00000000000c0947 */ /* 0x004ff40003800000 */
[----:B------:R-:W-:-:S04]  /*1850*/  SHF.L.U32 R4, R17, 0x1f, RZ ;  /* 0x0000001f11047819 */ /* 0x000fc800000006ff */
[----:B------:R-:W2:Y:S02]  /*1860*/  SYNCS.PHASECHK.TRANS64.TRYWAIT P0, [UR41+0x48], R4 ;  /* 0x00004804ff0075a7 */ /* 0x000ea40008001129 */
[----:B--2---:R-:W-:Y:S05]  /*1870*/  @!P0 BRA `(.L_x_23) ;  /* 0x0000007800c88947 */ /* 0x004fea0003800000 */
.L_x_22:
[----:B------:R2:W-:Y:S01]  /*1880*/  @!P5 SYNCS.ARRIVE.TRANS64 RZ, [UR41], R3 ;  /* 0x00000003ffffd9a7 */ /* 0x0005e20008000029 */
[----:B------:R-:W-:Y:S04]  /*1890*/  BSSY.RECONVERGENT B0, `(.L_x_24) ;  /* 0x0000003000007945 */ /* 0x000fe80003800200 */
[----:B------:R-:W-:Y:S05]  /*18a0*/  @P4 BRA `(.L_x_25) ;  /* 0x0000000000044947 */ /* 0x000fea0003800000 */
[----:B------:R-:W-:Y:S05]  /*18b0*/  BPT.TRAP 0x1 ;  /* 0x000000040000795c */ /* 0x000fea0000300000 */
.L_x_25:
[----:B------:R-:W-:Y:S05]  /*18c0*/  BSYNC.RECONVERGENT B0 ;  /* 0x0000000000007941 */ /* 0x000fea0003800200 */
.L_x_24:
[----:B------:R-:W-:Y:S02]  /*18d0*/  UIADD3 UR6, UPT, UPT, UR45, 0x1, URZ ;  /* 0x000000012d067890 */ /* 0x000fe4000fffe0ff */
[----:B------:R-:W-:Y:S02]  /*18e0*/  ULEA UR40, UR45, UR4, 0xc ;  /* 0x000000042d287291 */ /* 0x000fe4000f8e60ff */
[----:B------:R-:W-:Y:S02]  /*18f0*/  UISETP.NE.AND UP0, UPT, UR6, 0x9, UPT ;  /* 0x000000090600788c */ /* 0x000fe4000bf05270 */
[----:B------:R-:W-:Y:S02]  /*1900*/  UIADD3 UR46, UP1, UPT, UR22, 0x80, URZ ;  /* 0x00000080162e7890 */ /* 0x000fe4000ff3e0ff */
[----:B------:R-:W-:Y:S02]  /*1910*/  USEL UR9, URZ, 0x1, UP0 ;  /* 0x00000001ff097887 */ /* 0x000fe40008000000 */
[----:B------:R-:W-:-:S02]  /*1920*/  USEL UR6, UR6, URZ, UP0 ;  /* 0x000000ff06067287 */ /* 0x000fc40008000000 */
[----:B------:R-:W-:Y:S02]  /*1930*/  UIADD3 UR38, UP0, UPT, UR22, 0x180, URZ ;  /* 0x0000018016267890 */ /* 0x000fe4000ff1e0ff */
[----:B------:R-:W-:Y:S01]  /*1940*/  ULEA UR8, UR6, UR4, 0x3 ;  /* 0x0000000406087291 */ /* 0x000fe2000f8e18ff */
[----:B------:R-:W-:Y:S01]  /*1950*/  LOP3.LUT R17, R17, UR9, RZ, 0x3c, !PT ;  /* 0x0000000911117c12 */ /* 0x000fe2000f8e3cff */
[----:B------:R-:W-:Y:S02]  /*1960*/  USHF.L.U32 UR42, UR29, 0x5, URZ ;  /* 0x000000051d2a7899 */ /* 0x000fe400080006ff */
[----:B------:R-:W-:Y:S01]  /*1970*/  UIADD3.X UR47, UPT, UPT, URZ, UR23, URZ, UP1, !UPT ;  /* 0x00000017ff2f7290 */ /* 0x000fe20008ffe4ff */
[----:B-1----:R-:W-:Y:S01]  /*1980*/  SHF.L.U32 R2, R17, 0x1f, RZ ;  /* 0x0000001f11027819 */ /* 0x002fe200000006ff */
[----:B------:R-:W-:Y:S02]  /*1990*/  UIADD3 UR40, UPT, UPT, UR40, 0x8800, URZ ;  /* 0x0000880028287890 */ /* 0x000fe4000fffe0ff */
[----:B------:R-:W-:Y:S01]  /*19a0*/  UIADD3.X UR39, UPT, UPT, URZ, UR23, URZ, UP0, !UPT ;  /* 0x00000017ff277290 */ /* 0x000fe200087fe4ff */
[----:B------:R1:W1:Y:S01]  /*19b0*/  SYNCS.PHASECHK.TRANS64.TRYWAIT P0, [UR8+0x48], R2 ;  /* 0x00004802ff0075a7 */ /* 0x0002620008001108 */
[----:B------:R-:W-:Y:S01]  /*19c0*/  ULEA UR8, UR45, UR4, 0xe ;  /* 0x000000042d087291 */ /* 0x000fe2000f8e70ff */
[----:B------:R-:W-:Y:S01]  /*19d0*/  UMOV UR30, 0x0 ;  /* 0x00000000001e7882 */ /* 0x000fe20000000000 */
[----:B------:R-:W-:-:S02]  /*19e0*/  UMOV UR31, 0x10000000 ;  /* 0x10000000001f7882 */ /* 0x000fc40000000000 */
[----:B------:R-:W-:Y:S01]  /*19f0*/  UIADD3 UR32, UPT, UPT, UR8, 0x11800, URZ ;  /* 0x0001180008207890 */ /* 0x000fe2000fffe0ff */
[----:B------:R1:W-:Y:S01]  /*1a00*/  UTMALDG.3D [UR40], [UR46], desc[UR30] ;  /* 0x00001e282e0075b4 */ /* 0x0003e20008011000 */
[----:B------:R-:W-:Y:S02]  /*1a10*/  UIADD3 UR24, UPT, UPT, UR8, 0x12800, URZ ;  /* 0x0001280008187890 */ /* 0x000fe4000fffe0ff */
[----:B------:R-:W-:Y:S02]  /*1a20*/  UIADD3 UR16, UPT, UPT, UR8, 0x13800, URZ ;  /* 0x0001380008107890 */ /* 0x000fe4000fffe0ff */
[----:B------:R-:W-:Y:S01]  /*1a30*/  UIADD3 UR8, UPT, UPT, UR8, 0x14800, URZ ;  /* 0x0001480008087890 */ /* 0x000fe2000fffe0ff */
[----:B------:R-:W-:Y:S01]  /*1a40*/  UMOV UR33, UR41 ;  /* 0x0000002900217c82 */ /* 0x000fe20008000000 */
        /* <DEDUP_REMOVED lines=8> */
[----:B------:R1:W-:Y:S01]  /*1ad0*/  UTMALDG.3D [UR32], [UR38], desc[UR30] ;  /* 0x00001e20260075b4 */ /* 0x0003e20008011000 */
[----:B------:R-:W-:Y:S01]  /*1ae0*/  UMOV UR12, UR44 ;  /* 0x0000002c000c7c82 */ /* 0x000fe20008000000 */
[----:B------:R-:W-:Y:S01]  /*1af0*/  UMOV UR9, UR41 ;  /* 0x0000002900097c82 */ /* 0x000fe20008000000 */
[----:B------:R-:W-:Y:S01]  /*1b00*/  UMOV UR11, UR42 ;  /* 0x0000002a000b7c82 */ /* 0x000fe20008000000 */
[----:B------:R-:W-:Y:S01]  /*1b10*/  UIADD3 UR29, UPT, UPT, UR29, 0x1, URZ ;  /* 0x000000011d1d7890 */ /* 0x000fe2000fffe0ff */
[----:B------:R-:W-:Y:S01]  /*1b20*/  UMOV UR21, UR5 ;  /* 0x0000000500157c82 */ /* 0x000fe20008000000 */
[----:B------:R-:W-:Y:S01]  /*1b30*/  UMOV UR45, UR6 ;  /* 0x00000006002d7c82 */ /* 0x000fe20008000000 */
[----:B------:R1:W-:Y:S01]  /*1b40*/  UTMALDG.3D [UR24], [UR38], desc[UR30] ;  /* 0x00001e18260075b4 */ /* 0x0003e20008011000 */
[----:B------:R-:W-:Y:S01]  /*1b50*/  UISETP.NE.AND UP0, UPT, UR29, UR5, UPT ;  /* 0x000000051d00728c */ /* 0x000fe2000bf05270 */
[----:B------:R1:W-:Y:S01]  /*1b60*/  UTMALDG.3D [UR16], [UR38], desc[UR30] ;  /* 0x00001e10260075b4 */ /* 0x0003e20008011000 */
[----:B------:R1:W-:Y:S07]  /*1b70*/  UTMALDG.3D [UR8], [UR38], desc[UR30] ;  /* 0x00001e08260075b4 */ /* 0x0003ee0008011000 */
[----:B------:R-:W-:Y:S05]  /*1b80*/  BRA.U UP0, `(.L_x_26) ;  /* 0xfffffffd00247547 */ /* 0x000fea000b83ffff */
.L_x_21:
[----:B-1----:R-:W-:Y:S01]  /*1b90*/  ULEA UR8, UR6, UR4, 0x3 ;  /* 0x0000000406087291 */ /* 0x002fe2000f8e18ff */
[----:B------:R-:W-:Y:S01]  /*1ba0*/  SHF.L.U32 R2, R17, 0x1f, RZ ;  /* 0x0000001f11027819 */ /* 0x000fe200000006ff */
[----:B------:R-:W-:Y:S01]  /*1bb0*/  @!P1 SYNCS.ARRIVE.TRANS64.A1T0 RZ, [UR4+0xd8], RZ ;  /* 0x0000d8ffffff99a7 */ /* 0x000fe20008100004 */
[----:B------:R-:W-:-:S06]  /*1bc0*/  UISETP.GT.AND UP0, UPT, UR15, UR14, UPT ;  /* 0x0000000e0f00728c */ /* 0x000fcc000bf04270 */
[----:B--2---:R1:W2:Y:S03]  /*1bd0*/  SYNCS.PHASECHK.TRANS64.TRYWAIT P0, [UR8+0x48], R2 ;  /* 0x00004802ff0075a7 */ /* 0x0042a60008001108 */
[----:B------:R-:W-:Y:S05]  /*1be0*/  BRA.U !UP0, `(.L_x_27) ;  /* 0x0000000108ec7547 */ /* 0x000fea000b800000 */
[----:B------:R-:W-:Y:S02]  /*1bf0*/  UIADD3 UR29, UPT, UPT, UR7, UR21, URZ ;  /* 0x00000015071d7290 */ /* 0x000fe4000fffe0ff */
[----:B------:R-:W-:Y:S02]  /*1c00*/  UIADD3 UR26, UPT, UPT, UR34, 0x40, URZ ;  /* 0x00000040221a7890 */ /* 0x000fe4000fffe0ff */
[----:B------:R-:W-:Y:S02]  /*1c10*/  UIADD3 UR18, UPT, UPT, UR34, 0x80, URZ ;  /* 0x0000008022127890 */ /* 0x000fe4000fffe0ff */
[----:B------:R-:W-:Y:S01]  /*1c20*/  UIADD3 UR10, UPT, UPT, UR34, 0xc0, URZ ;  /* 0x000000c0220a7890 */ /* 0x000fe2000fffe0ff */
[----:B------:R-:W-:-:S11]  /*1c30*/  UMOV UR32, UR6 ;  /* 0x0000000600207c82 */ /* 0x000fd60008000000 */
.L_x_32:
[----:B------:R-:W-:Y:S01]  /*1c40*/  ULEA UR41, UR32, UR4, 0x3 ;  /* 0x0000000420297291 */ /* 0x000fe2000f8e18ff */
[----:B--2---:R-:W-:Y:S01]  /*1c50*/  @!P5 MOV R3, 0x5000 ;  /* 0x000050000003d802 */ /* 0x004fe20000000f00 */
[----:B-12---:R-:W-:Y:S10]  /*1c60*/  @P0 BRA `(.L_x_28) ;  /* 0x00000000000c0947 */ /* 0x006ff40003800000 */
[----:B------:R-:W-:-:S04]  /*1c70*/  SHF.L.U32 R4, R17, 0x1f, RZ ;  /* 0x0000001f11047819 */ /* 0x000fc800000006ff */
[----:B------:R-:W2:Y:S02]  /*1c80*/  SYNCS.PHASECHK.TRANS64.TRYWAIT P0, [UR41+0x48], R4 ;  /* 0x00004804ff0075a7 */ /* 0x000ea40008001129 */
[----:B--2---:R-:W-:Y:S05]  /*1c90*/  @!P0 BRA `(.L_x_29) ;  /* 0x0000007400d88947 */ /* 0x004fea0003800000 */
.L_x_28:
[----:B------:R2:W-:Y:S01]  /*1ca0*/  @!P5 SYNCS.ARRIVE.TRANS64 RZ, [UR41], R3 ;  /* 0x00000003ffffd9a7 */ /* 0x0005e20008000029 */
[----:B------:R-:W-:Y:S04]  /*1cb0*/  BSSY.RECONVERGENT B0, `(.L_x_30) ;  /* 0x0000003000007945 */ /* 0x000fe80003800200 */
[----:B------:R-:W-:Y:S05]  /*1cc0*/  @P4 BRA `(.L_x_31) ;  /* 0x0000000000044947 */ /* 0x000fea0003800000 */
[----:B------:R-:W-:Y:S05]  /*1cd0*/  BPT.TRAP 0x1 ;  /* 0x000000040000795c */ /* 0x000fea0000300000 */
.L_x_31:
[----:B------:R-:W-:Y:S05]  /*1ce0*/  BSYNC.RECONVERGENT B0 ;  /* 0x0000000000007941 */ /* 0x000fea0003800200 */
.L_x_30:
        /* <DEDUP_REMOVED lines=19> */
[----:B------:R-:W-:Y:S01]  /*1e20*/  UTMALDG.3D [UR40], [UR46], desc[UR30] ;  /* 0x00001e282e0075b4 */ /* 0x000fe20008011000 */
        /* <DEDUP_REMOVED lines=14> */
[----:B------:R-:W-:Y:S01]  /*1f10*/  UMOV UR9, UR41 ;  /* 0x0000002900097c82 */ /* 0x000fe20008000000 */
[----:B------:R-:W-:Y:S01]  /*1f20*/  UMOV UR11, UR42 ;  /* 0x0000002a000b7c82 */ /* 0x000fe20008000000 */
[----:B------:R-:W-:Y:S01]  /*1f30*/  UIADD3 UR21, UPT, UPT, UR21, 0x1, URZ ;  /* 0x0000000115157890 */ /* 0x000fe2000fffe0ff */
[----:B------:R1:W-:Y:S03]  /*1f40*/  UTMALDG.3D [UR24], [UR38], desc[UR30] ;  /* 0x00001e18260075b4 */ /* 0x0003e60008011000 */
[----:B------:R-:W-:Y:S01]  /*1f50*/  UISETP.NE.AND UP0, UPT, UR21, UR29, UPT ;  /* 0x0000001d1500728c */ /* 0x000fe2000bf05270 */
[----:B------:R1:W-:Y:S01]  /*1f60*/  UTMALDG.3D [UR16], [UR38], desc[UR30] ;  /* 0x00001e10260075b4 */ /* 0x0003e20008011000 */
[----:B------:R1:W-:Y:S01]  /*1f70*/  UTMALDG.3D [UR8], [UR38], desc[UR30] ;  /* 0x00001e08260075b4 */ /* 0x0003e20008011000 */
[----:B---3--:R-:W-:-:S06]  /*1f80*/  UMOV UR32, UR6 ;  /* 0x0000000600207c82 */ /* 0x008fcc0008000000 */
[----:B------:R-:W-:Y:S05]  /*1f90*/  BRA.U UP0, `(.L_x_32) ;  /* 0xfffffffd00287547 */ /* 0x000fea000b83ffff */
.L_x_27:
[C---:B-1----:R-:W-:Y:S01]  /*1fa0*/  LEA R2, R16.reuse, UR4, 0x3 ;  /* 0x0000000410027c11 */ /* 0x042fe2000f8e18ff */
[----:B------:R-:W-:Y:S01]  /*1fb0*/  NOP ;  /* 0x0000000000007918 */ /* 0x000fe20000000000 */
[----:B--2---:R-:W-:Y:S02]  /*1fc0*/  SHF.L.U32 R3, R13, 0x1f, RZ ;  /* 0x0000001f0d037819 */ /* 0x004fe400000006ff */
[----:B------:R-:W-:Y:S02]  /*1fd0*/  LEA R4, R16, UR4, 0x4 ;  /* 0x0000000410047c11 */ /* 0x000fe4000f8e20ff */
[----:B------:R-:W1:Y:S02]  /*1fe0*/  SYNCS.PHASECHK.TRANS64.TRYWAIT P0, [R2+URZ+0xe0], R3 ;  /* 0x0000e003020075a7 */ /* 0x000e6400080011ff */
[----:B-1----:R-:W-:Y:S05]  /*1ff0*/  @!P0 BRA `(.L_x_33) ;  /* 0x0000007400188947 */ /* 0x002fea0003800000 */
.L_x_140:
[----:B------:R-:W2:Y:S01]  /*2000*/  LDS.128 R4, [R4+0x170] ;  /* 0x0001700004047984 */ /* 0x000ea20000000c00 */
[----:B---3--:R-:W-:Y:S01]  /*2010*/  ISETP.GE.AND P0, PT, R40, 0x1, PT ;  /* 0x000000012800780c */ /* 0x008fe20003f06270 */
[----:B-1----:R-:W-:Y:S01]  /*2020*/  VIADD R2, R2, 0xf0 ;  /* 0x000000f002027836 */ /* 0x002fe20000000000 */
[----:B------:R-:W-:Y:S01]  /*2030*/  @!PT LDS RZ, [RZ] ;  /* 0x00000000fffff984 */ /* 0x000fe20000000800 */
[----:B------:R-:W-:Y:S01]  /*2040*/  @!PT LDS RZ, [RZ] ;  /* 0x00000000fffff984 */ /* 0x000fe20000000800 */
[----:B------:R-:W-:Y:S01]  /*2050*/  @!PT LDS RZ, [RZ] ;  /* 0x00000000fffff984 */ /* 0x000fe20000000800 */
[----:B------:R-:W-:Y:S01]  /*2060*/  @!PT LDS RZ, [RZ] ;  /* 0x00000000fffff984 */ /* 0x000fe20000000800 */
[----:B------:R1:W-:Y:S06]  /*2070*/  MEMBAR.ALL.CTA ;  /* 0x0000000000007992 */ /* 0x0003ec0000008000 */
[----:B-1----:R-:W1:Y:S01]  /*2080*/  FENCE.VIEW.ASYNC.S ;  /* 0x00000000000073c6 */ /* 0x002e620000000000 */
[----:B------:R-:W-:-:S04]  /*2090*/  PRMT R2, RZ, 0x654, R2 ;  /* 0x00000654ff027816 */ /* 0x000fc80000000002 */
[----:B-1----:R1:W-:Y:S01]  /*20a0*/  SYNCS.ARRIVE.TRANS64.RED.A1T0 RZ, [R2+URZ], RZ ;  /* 0x000000ff02ff79a7 */ /* 0x0023e200081004ff */
[----:B--2---:R-:W-:-:S13]  /*20b0*/  LOP3.LUT P2, RZ, R6, 0x1, RZ, 0xc0, !PT ;  /* 0x0000000106ff7812 */ /* 0x004fda000784c0ff */
[----:B------:R-:W-:Y:S01]  /*20c0*/  @P2 SHF.R.U32.HI R3, RZ, 0x10, R5 ;  /* 0x00000010ff032819 */ /* 0x000fe20000011605 */
[----:B------:R-:W-:Y:S01]  /*20d0*/  VOTEU.ANY UP0, P2 ;  /* 0x0000000000ff7886 */ /* 0x000fe20001000100 */
[----:B------:R-:W-:Y:S02]  /*20e0*/  @P2 MOV R10, R4 ;  /* 0x00000004000a2202 */ /* 0x000fe40000000f00 */
[----:B------:R-:W-:Y:S02]  /*20f0*/  @P2 R2UR.BROADCAST UR8, R3 ;  /* 0x00000000030822ca */ /* 0x000fe400008e0000 */
[----:B------:R-:W-:-:S11]  /*2100*/  @P2 LOP3.LUT R9, R5, 0xffff, RZ, 0xc0, !PT ;  /* 0x0000ffff05092812 */ /* 0x000fd600078ec0ff */
[----:B------:R-:W-:Y:S01]  /*2110*/  @UP0 UMOV UR44, UR8 ;  /* 0x00000008002c0c82 */ /* 0x000fe20008000000 */
[----:B-1----:R-:W-:Y:S05]  /*2120*/  @!P0 BRA `(.L_x_34) ;  /* 0x0000000000b88947 */ /* 0x002fea0003800000 */
[----:B------:R-:W4:Y:S01]  /*2130*/  LDC.64 R4, c[0x0][0xb18] ;  /* 0x0002c600ff047b82 */ /* 0x000f220000000a00 */
[----:B------:R-:W-:-:S07]  /*2140*/  ISETP.NE.AND P3, PT, R40, 0x1, PT ;  /* 0x000000012800780c */ /* 0x000fce0003f65270 */
[----:B------:R-:W1:Y:S08]  /*2150*/  LDC.64 R6, c[0x0][0xb10] ;  /* 0x0002c400ff067b82 */ /* 0x000e700000000a00 */
[----:B------:R-:W2:Y:S08]  /*2160*/  LDC R14, c[0x0][0xb20] ;  /* 0x0002c800ff0e7b82 */ /* 0x000eb00000000800 */
[----:B------:R-:W3:Y:S01]  /*2170*/  LDC R15, c[0x0][0xb0c] ;  /* 0x0002c300ff0f7b82 */ /* 0x000ee20000000800 */
[----:B----4-:R-:W-:Y:S01]  /*2180*/  IMAD.HI.U32 R19, R0, R5, RZ ;  /* 0x0000000500137227 */ /* 0x010fe200078e00ff */
[----:B------:R-:W-:-:S03]  /*2190*/  ISETP.NE.AND P0, PT, R4, 0x1, PT ;  /* 0x000000010400780c */ /* 0x000fc60003f05270 */
[----:B------:R-:W-:-:S03]  /*21a0*/  IMAD.HI.U32 R5, R9, R5, RZ ;  /* 0x0000000509057227 */ /* 0x000fc600078e00ff */
[----:B------:R-:W4:Y:S01]  /*21b0*/  LDC.64 R2, c[0x0][0xb28] ;  /* 0x0002ca00ff027b82 */ /* 0x000f220000000a00 */
[----:B-1----:R-:W-:-:S04]  /*21c0*/  IMAD.HI.U32 R20, R8, R6, RZ ;  /* 0x0000000608147227 */ /* 0x002fc800078e00ff */
[----:B------:R-:W-:Y:S01]  /*21d0*/  IMAD.HI.U32 R21, R10, R6, RZ ;  /* 0x000000060a157227 */ /* 0x000fe200078e00ff */
[----:B------:R-:W-:Y:S02]  /*21e0*/  SHF.R.U32.HI R20, RZ, R7, R20 ;  /* 0x00000007ff147219 */ /* 0x000fe40000011614 */
[-C--:B--2---:R-:W-:Y:S02]  /*21f0*/  SHF.R.U32.HI R19, RZ, R14.reuse, R19 ;  /* 0x0000000eff137219 */ /* 0x084fe40000011613 */
[----:B------:R-:W-:Y:S02]  /*2200*/  SHF.R.U32.HI R5, RZ, R14, R5 ;  /* 0x0000000eff057219 */ /* 0x000fe40000011605 */
[----:B------:R-:W-:Y:S02]  /*2210*/  SEL R19, R0, R19, !P0 ;  /* 0x0000001300137207 */ /* 0x000fe40004000000 */
[----:B------:R-:W-:Y:S02]  /*2220*/  SHF.R.U32.HI R21, RZ, R7, R21 ;  /* 0x00000007ff157219 */ /* 0x000fe40000011615 */
[----:B---3--:R-:W-:-:S02]  /*2230*/  ISETP.NE.AND P1, PT, R15, 0x1, PT ;  /* 0x000000010f00780c */ /* 0x008fc40003f25270 */
[----:B------:R-:W-:Y:S02]  /*2240*/  SEL R5, R9, R5, !P0 ;  /* 0x0000000509057207 */ /* 0x000fe40004000000 */
[----:B------:R-:W-:Y:S02]  /*2250*/  SEL R20, R8, R20, !P1 ;  /* 0x0000001408147207 */ /* 0x000fe40004800000 */
[----:B------:R-:W-:Y:S01]  /*2260*/  SEL R21, R10, R21, !P1 ;  /* 0x000000150a157207 */ /* 0x000fe20004800000 */
[----:B----4-:R-:W-:-:S04]  /*2270*/  IMAD.HI.U32 R18, R19, R2, RZ ;  /* 0x0000000213127227 */ /* 0x010fc800078e00ff */
        /* <DEDUP_REMOVED lines=10> */
[----:B------:R-:W-:-:S04]  /*2320*/  @!P0 IMAD.HI.U32 R7, R21, R2, RZ ;  /* 0x0000000215078227 */ /* 0x000fc800078e00ff */
[----:B------:R-:W-:Y:S01]  /*2330*/  IMAD.MOV R2, RZ, RZ, -R6 ;  /* 0x000000ffff027224 */ /* 0x000fe200078e0a06 */
[----:B------:R-:W-:Y:S02]  /*2340*/  @!P0 SHF.R.U32.HI R3, RZ, R3, R7 ;  /* 0x00000003ff038219 */ /* 0x000fe40000011607 */
[----:B------:R-:W-:Y:S01]  /*2350*/  IADD3 R7, PT, PT, -R5, RZ, RZ ;  /* 0x000000ff05077210 */ /* 0x000fe20007ffe1ff */
[----:B------:R-:W-:Y:S01]  /*2360*/  IMAD R2, R40, R2, R5 ;  /* 0x0000000228027224 */ /* 0x000fe200078e0205 */
        /* <DEDUP_REMOVED lines=10> */
.L_x_34:
[----:B------:R-:W1:Y:S02]  /*2410*/  LDCU UR8, c[0x0][0xb30] ;  /* 0x00016600ff0877ac */ /* 0x000e640008000800 */
[----:B-1----:R-:W-:-:S09]  /*2420*/  UISETP.NE.AND UP0, UPT, UR8, 0x1, UPT ;  /* 0x000000010800788c */ /* 0x002fd2000bf05270 */
[----:B------:R-:W-:Y:S05]  /*2430*/  BRA.U UP0, `(.L_x_35) ;  /* 0x0000000100407547 */ /* 0x000fea000b800000 */
[----:B------:R-:W1:Y:S08]  /*2440*/  LDC.64 R4, c[0x0][0xb10] ;  /* 0x0002c400ff047b82 */ /* 0x000e700000000a00 */
[----:B------:R-:W2:Y:S08]  /*2450*/  LDC.64 R2, c[0x0][0xb18] ;  /* 0x0002c600ff027b82 */ /* 0x000eb00000000a00 */
[----:B------:R-:W3:Y:S08]  /*2460*/  LDC R6, c[0x0][0xb20] ;  /* 0x0002c800ff067b82 */ /* 0x000ef00000000800 */
[----:B------:R-:W4:Y:S01]  /*2470*/  LDC R7, c[0x0][0xb0c] ;  /* 0x0002c300ff077b82 */ /* 0x000f220000000800 */
[----:B-1----:R-:W-:-:S05]  /*2480*/  IMAD.HI.U32 R4, R10, R4, RZ ;  /* 0x000000040a047227 */ /* 0x002fca00078e00ff */
[----:B------:R-:W-:Y:S01]  /*2490*/  SHF.R.U32.HI R4, RZ, R5, R4 ;  /* 0x00000005ff047219 */ /* 0x000fe20000011604 */
[----:B--2---:R-:W-:Y:S01]  /*24a0*/  IMAD.HI.U32 R3, R9, R3, RZ ;  /* 0x0000000309037227 */ /* 0x004fe200078e00ff */
[----:B------:R-:W-:-:S04]  /*24b0*/  ISETP.NE.AND P0, PT, R2, 0x1, PT ;  /* 0x000000010200780c */ /* 0x000fc80003f05270 */
[----:B---3--:R-:W-:-:S04]  /*24c0*/  SHF.R.U32.HI R3, RZ, R6, R3 ;  /* 0x00000006ff037219 */ /* 0x008fc80000011603 */
[----:B------:R-:W-:Y:S02]  /*24d0*/  SEL R3, R9, R3, !P0 ;  /* 0x0000000309037207 */ /* 0x000fe40004000000 */
[----:B----4-:R-:W-:-:S04]  /*24e0*/  ISETP.NE.AND P1, PT, R7, 0x1, PT ;  /* 0x000000010700780c */ /* 0x010fc80003f25270 */
[----:B------:R-:W-:-:S05]  /*24f0*/  SEL R4, R10, R4, !P1 ;  /* 0x000000040a047207 */ /* 0x000fca0004800000 */
[----:B------:R-:W-:Y:S02]  /*2500*/  IMAD.IADD R5, R3, 0x1, -R4 ;  /* 0x0000000103057824 */ /* 0x000fe400078e0a04 */
[----:B------:R-:W-:Y:S02]  /*2510*/  IMAD.IADD R3, R4, 0x1, -R3 ;  /* 0x0000000104037824 */ /* 0x000fe400078e0a03 */
[----:B------:R-:W-:Y:S02]  /*2520*/  IMAD R10, R5, R7, R10 ;  /* 0x00000007050a7224 */ /* 0x000fe400078e020a */
[----:B------:R-:W-:-:S07]  /*2530*/  IMAD R9, R3, R2, R9 ;  /* 0x0000000203097224 */ /* 0x000fce00078e0209 */
.L_x_35:
[----:B------:R-:W-:Y:S01]  /*2540*/  VIADD R16, R16, 0x1 ;  /* 0x0000000110107836 */ /* 0x000fe20000000000 */
[----:B------:R-:W-:Y:S01]  /*2550*/  PLOP3.LUT P1, PT, PT, PT, PT, 0x80, 0x8 ;  /* 0x000000000008781c */ /* 0x000fe20003f2f070 */
[----:B------:R-:W-:Y:S02]  /*2560*/  IMAD.IADD R15, R10, 0x1, R87 ;  /* 0x000000010a0f7824 */ /* 0x000fe400078e0257 */
[----:B------:R-:W-:Y:S01]  /*2570*/  IMAD.IADD R14, R9, 0x1, R86 ;  /* 0x00000001090e7824 */ /* 0x000fe200078e0256 */
[----:B------:R-:W-:-:S04]  /*2580*/  ISETP.NE.AND P0, PT, R16, 0x2, PT ;  /* 0x000000021000780c */ /* 0x000fc80003f05270 */
[----:B------:R-:W-:Y:S02]  /*2590*/  SEL R2, RZ, 0x1, P0 ;  /* 0x00000001ff027807 */ /* 0x000fe40000000000 */
[----:B------:R-:W-:Y:S02]  /*25a0*/  SEL R16, R16, RZ, P0 ;  /* 0x000000ff10107207 */ /* 0x000fe40000000000 */
[----:B------:R-:W-:Y:S01]  /*25b0*/  LOP3.LUT R13, R13, R2, RZ, 0x3c, !PT ;  /* 0x000000020d0d7212 */ /* 0x000fe200078e3cff */
[----:B------:R-:W-:Y:S06]  /*25c0*/  @P2 BRA `(.L_x_36) ;  /* 0xfffffff000102947 */ /* 0x000fec000383ffff */
[----:B------:R-:W-:Y:S01]  /*25d0*/  UIADD3 UR4, UPT, UPT, UR4, 0x48, URZ ;  /* 0x0000004804047890 */ /* 0x000fe2000fffe0ff */
[----:B------:R-:W-:-:S03]  /*25e0*/  SHF.L.U32 R2, R17, 0x1f, RZ ;  /* 0x0000001f11027819 */ /* 0x000fc600000006ff */
[----:B------:R-:W-:-:S09]  /*25f0*/  ULEA UR5, UR6, UR4, 0x3 ;  /* 0x0000000406057291 */ /* 0x000fd2000f8e18ff */
[----:B------:R-:W1:Y:S02]  /*2600*/  SYNCS.PHASECHK.TRANS64.TRYWAIT P0, [UR5], R2 ;  /* 0x00000002ff0075a7 */ /* 0x000e640008001105 */
[----:B-1----:R-:W-:Y:S05]  /*2610*/  @!P0 BRA `(.L_x_37) ;  /* 0x0000006c00a48947 */ /* 0x002fea0003800000 */
.L_x_142:
[----:B------:R-:W-:-:S04]  /*2620*/  UIADD3 UR6, UPT, UPT, UR6, 0x1, URZ ;  /* 0x0000000106067890 */ /* 0x000fc8000fffe0ff */
[----:B------:R-:W-:-:S04]  /*2630*/  UISETP.NE.AND UP0, UPT, UR6, 0x9, UPT ;  /* 0x000000090600788c */ /* 0x000fc8000bf05270 */
[----:B------:R-:W-:Y:S02]  /*2640*/  USEL UR7, URZ, 0x1, UP0 ;  /* 0x00000001ff077887 */ /* 0x000fe40008000000 */
[----:B------:R-:W-:-:S04]  /*2650*/  USEL UR6, UR6, URZ, UP0 ;  /* 0x000000ff06067287 */ /* 0x000fc80008000000 */
[----:B------:R-:W-:Y:S01]  /*2660*/  ULEA UR5, UR6, UR4, 0x3 ;  /* 0x0000000406057291 */ /* 0x000fe2000f8e18ff */
[----:B-1----:R-:W-:-:S04]  /*2670*/  LOP3.LUT R2, R17, UR7, RZ, 0x3c, !PT ;  /* 0x0000000711027c12 */ /* 0x002fc8000f8e3cff */
[----:B------:R-:W-:-:S04]  /*2680*/  SHF.L.U32 R3, R2, 0x1f, RZ ;  /* 0x0000001f02037819 */ /* 0x000fc800000006ff */
[----:B------:R-:W1:Y:S02]  /*2690*/  SYNCS.PHASECHK.TRANS64.TRYWAIT P0, [UR5], R3 ;  /* 0x00000003ff0075a7 */ /* 0x000e640008001105 */
[----:B-1----:R-:W-:Y:S05]  /*26a0*/  @!P0 BRA `(.L_x_38) ;  /* 0x0000006c00988947 */ /* 0x002fea0003800000 */
.L_x_144:
[----:B------:R-:W-:-:S04]  /*26b0*/  UIADD3 UR6, UPT, UPT, UR6, 0x1, URZ ;  /* 0x0000000106067890 */ /* 0x000fc8000fffe0ff */
[----:B------:R-:W-:-:S04]  /*26c0*/  UISETP.NE.AND UP0, UPT, UR6, 0x9, UPT ;  /* 0x000000090600788c */ /* 0x000fc8000bf05270 */
[----:B------:R-:W-:Y:S02]  /*26d0*/  USEL UR7, URZ, 0x1, UP0 ;  /* 0x00000001ff077887 */ /* 0x000fe40008000000 */
[----:B------:R-:W-:-:S04]  /*26e0*/  USEL UR6, UR6, URZ, UP0 ;  /* 0x000000ff06067287 */ /* 0x000fc80008000000 */
[----:B------:R-:W-:Y:S01]  /*26f0*/  ULEA UR5, UR6, UR4, 0x3 ;  /* 0x0000000406057291 */ /* 0x000fe2000f8e18ff */
[----:B------:R-:W-:-:S04]  /*2700*/  LOP3.LUT R2, R2, UR7, RZ, 0x3c, !PT ;  /* 0x0000000702027c12 */ /* 0x000fc8000f8e3cff */
[----:B-1----:R-:W-:-:S04]  /*2710*/  SHF.L.U32 R3, R2, 0x1f, RZ ;  /* 0x0000001f02037819 */ /* 0x002fc800000006ff */
[----:B------:R-:W1:Y:S02]  /*2720*/  SYNCS.PHASECHK.TRANS64.TRYWAIT P0, [UR5], R3 ;  /* 0x00000003ff0075a7 */ /* 0x000e640008001105 */
[----:B-1----:R-:W-:Y:S05]  /*2730*/  @!P0 BRA `(.L_x_39) ;  /* 0x0000006c008c8947 */ /* 0x002fea0003800000 */
.L_x_146:
        /* <DEDUP_REMOVED lines=9> */
.L_x_148:
        /* <DEDUP_REMOVED lines=9> */
.L_x_150:
        /* <DEDUP_REMOVED lines=9> */
.L_x_152:
        /* <DEDUP_REMOVED lines=9> */
.L_x_154:
        /* <DEDUP_REMOVED lines=9> */
.L_x_156:
[----:B------:R-:W-:-:S04]  /*2a10*/  UIADD3 UR6, UPT, UPT, UR6, 0x1, URZ ;  /* 0x0000000106067890 */ /* 0x000fc8000fffe0ff */
[----:B------:R-:W-:-:S04]  /*2a20*/  UISETP.NE.AND UP0, UPT, UR6, 0x9, UPT ;  /* 0x000000090600788c */ /* 0x000fc8000bf05270 */
[----:B------:R-:W-:Y:S02]  /*2a30*/  USEL UR5, URZ, 0x1, UP0 ;  /* 0x00000001ff057887 */ /* 0x000fe40008000000 */
[----:B------:R-:W-:-:S04]  /*2a40*/  USEL UR6, UR6, URZ, UP0 ;  /* 0x000000ff06067287 */ /* 0x000fc80008000000 */
[----:B------:R-:W-:Y:S01]  /*2a50*/  ULEA UR6, UR6, UR4, 0x3 ;  /* 0x0000000406067291 */ /* 0x000fe2000f8e18ff */
[----:B------:R-:W-:-:S04]  /*2a60*/  LOP3.LUT R2, R2, UR5, RZ, 0x3c, !PT ;  /* 0x0000000502027c12 */ /* 0x000fc8000f8e3cff */
[----:B------:R-:W-:Y:S01]  /*2a70*/  SHF.L.U32 R2, R2, 0x1f, RZ ;  /* 0x0000001f02027819 */ /* 0x000fe200000006ff */
[----:B-1--4-:R-:W-:-:S07]  /*2a80*/  IMAD.U32 R0, RZ, RZ, UR6 ;  /* 0x00000006ff007e24 */ /* 0x012fce000f8e00ff */
.L_x_45:
[----:B-1----:R1:W2:Y:S02]  /*2a90*/  SYNCS.PHASECHK.TRANS64.TRYWAIT P0, [R0+URZ], R2 ;  /* 0x00000002000075a7 */ /* 0x0022a400080011ff */
[----:B--2---:R-:W-:Y:S05]  /*2aa0*/  @!P0 NANOSLEEP.SYNCS 0x989680 ;  /* 0x009896800000895d */ /* 0x004fea0003900000 */
[----:B------:R-:W2:Y:S02]  /*2ab0*/  @!P0 SYNCS.PHASECHK.TRANS64 P0, [R0+URZ], R2 ;  /* 0x00000002000085a7 */ /* 0x000ea400080010ff */
[----:B--2---:R-:W-:Y:S05]  /*2ac0*/  @P0 EXIT ;  /* 0x000000000000094d */ /* 0x004fea0003800000 */
[----:B------:R-:W-:Y:S05]  /*2ad0*/  BRA `(.L_x_45) ;  /* 0xfffffffc00ec7947 */ /* 0x000fea000383ffff */
.L_x_18:
[----:B------:R-:W-:-:S04]  /*2ae0*/  UISETP.NE.AND UP1, UPT, UR37, URZ, UPT ;  /* 0x000000ff2500728c */ /* 0x000fc8000bf25270 */
[----:B------:R-:W-:-:S09]  /*2af0*/  UISETP.NE.OR UP1, UPT, UR8, 0x1, UP1 ;  /* 0x000000010800788c */ /* 0x000fd20008f25670 */
[----:B------:R-:W-:Y:S05]  /*2b00*/  BRA.U UP1, `(.L_x_46) ;  /* 0x0000000501487547 */ /* 0x000fea000b800000 */
[----:B------:R-:W-:Y:S01]  /*2b10*/  ISETP.NE.AND P2, PT, R2, RZ, PT ;  /* 0x000000ff0200720c */ /* 0x000fe20003f45270 */
[----:B------:R-:W-:Y:S01]  /*2b20*/  IMAD.MOV.U32 R12, RZ, RZ, 0x1 ;  /* 0x00000001ff0c7424 */ /* 0x000fe200078e00ff */
[----:B------:R-:W-:Y:S02]  /*2b30*/  CS2R R10, SRZ ;  /* 0x00000000000a7805 */ /* 0x000fe4000001ff00 */
[----:B------:R-:W-:Y:S01]  /*2b40*/  CS2R R8, SRZ ;  /* 0x0000000000087805 */ /* 0x000fe2000001ff00 */
[----:B------:R-:W-:Y:S01]  /*2b50*/  UMOV UR4, 0x400 ;  /* 0x0000040000047882 */ /* 0x000fe20000000000 */
[----:B------:R-:W-:Y:S01]  /*2b60*/  UMOV UR6, URZ ;  /* 0x000000ff00067c82 */ /* 0x000fe20008000000 */
[----:B------:R-:W-:-:S12]  /*2b70*/  ULEA UR37, UR37, UR4, 0x18 ;  /* 0x0000000425257291 */ /* 0x000fd8000f8ec0ff */
.L_x_50:
[----:B------:R-:W-:Y:S02]  /*2b80*/  LEA R0, R8, UR37, 0x3 ;  /* 0x0000002508007c11 */ /* 0x000fe4000f8e18ff */
[----:B------:R-:W-:-:S03]  /*2b90*/  SHF.L.U32 R4, R9, 0x1f, RZ ;  /* 0x0000001f09047819 */ /* 0x000fc600000006ff */
[----:B------:R-:W-:Y:S01]  /*2ba0*/  VIADD R5, R0, 0x150 ;  /* 0x0000015000057836 */ /* 0x000fe20000000000 */
[----:B------:R-:W1:Y:S02]  /*2bb0*/  SYNCS.PHASECHK.TRANS64.TRYWAIT P0, [R0+URZ+0x140], R4 ;  /* 0x00014004000075a7 */ /* 0x000e6400080011ff */
[----:B-1----:R-:W-:Y:S05]  /*2bc0*/  @!P0 BRA `(.L_x_47) ;  /* 0x0000006800f88947 */ /* 0x002fea0003800000 */
.L_x_157:
[----:B------:R-:W-:Y:S01]  /*2bd0*/  ULEA UR5, UR6, UR37, 0x3 ;  /* 0x0000002506057291 */ /* 0x000fe2000f8e18ff */
[----:B-1----:R-:W-:Y:S01]  /*2be0*/  PRMT R0, RZ, 0x654, R5 ;  /* 0x00000654ff007816 */ /* 0x002fe20000000005 */
[----:B------:R-:W-:Y:S01]  /*2bf0*/  @!P2 IMAD.MOV.U32 R4, RZ, RZ, 0x10 ;  /* 0x00000010ff04a424 */ /* 0x000fe200078e00ff */
[----:B------:R-:W-:Y:S01]  /*2c00*/  SHF.L.U32 R5, R12, 0x1f, RZ ;  /* 0x0000001f0c057819 */ /* 0x000fe200000006ff */
[----:B------:R-:W-:Y:S01]  /*2c10*/  UIADD3 UR4, UPT, UPT, UR5, 0xe0, URZ ;  /* 0x000000e005047890 */ /* 0x000fe2000fffe0ff */
[----:B------:R1:W-:Y:S05]  /*2c20*/  SYNCS.ARRIVE.TRANS64.RED.A1T0 RZ, [R0+URZ], RZ ;  /* 0x000000ff00ff79a7 */ /* 0x0003ea00081004ff */
[----:B------:R-:W-:Y:S01]  /*2c30*/  IMAD.U32 R6, RZ, RZ, UR4 ;  /* 0x00000004ff067e24 */ /* 0x000fe2000f8e00ff */
[----:B------:R-:W2:Y:S04]  /*2c40*/  SYNCS.PHASECHK.TRANS64.TRYWAIT P0, [UR5+0xf0], R5 ;  /* 0x0000f005ff0075a7 */ /* 0x000ea80008001105 */
[----:B------:R-:W-:Y:S01]  /*2c50*/  PRMT R6, R2, 0x654, R6 ;  /* 0x0000065402067816 */ /* 0x000fe20000000006 */
[----:B-12---:R-:W-:Y:S06]  /*2c60*/  @!P0 BRA `(.L_x_48) ;  /* 0x0000006800e48947 */ /* 0x006fec0003800000 */
.L_x_159:
[----:B------:R-:W-:Y:S01]  /*2c70*/  ULEA UR4, UR6, UR37, 0x4 ;  /* 0x0000002506047291 */ /* 0x000fe2000f8e20ff */
[----:B------:R-:W-:Y:S01]  /*2c80*/  SEL R3, R6, R3, !P2 ;  /* 0x0000000306037207 */ /* 0x000fe20005000000 */
[----:B------:R-:W-:Y:S01]  /*2c90*/  UIADD3 UR5, UPT, UPT, UR5, 0xe0, URZ ;  /* 0x000000e005057890 */ /* 0x000fe2000fffe0ff */
[----:B-1----:R-:W-:Y:S01]  /*2ca0*/  LEA R0, R11, UR37, 0x3 ;  /* 0x000000250b007c11 */ /* 0x002fe2000f8e18ff */
[----:B------:R-:W-:Y:S01]  /*2cb0*/  UIADD3 UR4, UPT, UPT, UR4, 0x170, URZ ;  /* 0x0000017004047890 */ /* 0x000fe2000fffe0ff */
[----:B------:R1:W-:Y:S01]  /*2cc0*/  @!P2 SYNCS.ARRIVE.TRANS64.RED RZ, [R3+URZ], R4 ;  /* 0x0000000403ffa9a7 */ /* 0x0003e200080004ff */
[----:B------:R-:W-:Y:S01]  /*2cd0*/  UIADD3 UR6, UPT, UPT, UR6, 0x1, URZ ;  /* 0x0000000106067890 */ /* 0x000fe2000fffe0ff */
[----:B------:R-:W-:-:S03]  /*2ce0*/  VIADD R8, R8, 0x1 ;  /* 0x0000000108087836 */ /* 0x000fc60000000000 */
[----:B------:R-:W-:Y:S02]  /*2cf0*/  UISETP.NE.AND UP0, UPT, UR6, 0x2, UPT ;  /* 0x000000020600788c */ /* 0x000fe4000bf05270 */
[----:B------:R-:W-:Y:S01]  /*2d00*/  ISETP.NE.AND P0, PT, R8, 0x2, PT ;  /* 0x000000020800780c */ /* 0x000fe20003f05270 */
[----:B------:R-:W-:Y:S06]  /*2d10*/  UGETNEXTWORKID.BROADCAST [UR4], [UR5] ;  /* 0x00000000040073ca */ /* 0x000fec0008000100 */
[----:B------:R-:W-:Y:S02]  /*2d20*/  USEL UR4, URZ, 0x1, UP0 ;  /* 0x00000001ff047887 */ /* 0x000fe40008000000 */
[----:B------:R-:W-:-:S04]  /*2d30*/  USEL UR6, UR6, URZ, UP0 ;  /* 0x000000ff06067287 */ /* 0x000fc80008000000 */
[----:B------:R-:W-:Y:S02]  /*2d40*/  LOP3.LUT R12, R12, UR4, RZ, 0x3c, !PT ;  /* 0x000000040c0c7c12 */ /* 0x000fe4000f8e3cff */
[----:B-1----:R-:W-:-:S04]  /*2d50*/  SHF.L.U32 R4, R10, 0x1f, RZ ;  /* 0x0000001f0a047819 */ /* 0x002fc800000006ff */
[----:B------:R-:W1:Y:S02]  /*2d60*/  SYNCS.PHASECHK.TRANS64.TRYWAIT P1, [R0+URZ+0xe0], R4 ;  /* 0x0000e004000075a7 */ /* 0x000e6400080211ff */
[----:B-1----:R-:W-:Y:S05]  /*2d70*/  @!P1 BRA `(.L_x_49) ;  /* 0x0000006800b89947 */ /* 0x002fea0003800000 */
.L_x_160:
[C---:B-1----:R-:W-:Y:S01]  /*2d80*/  LEA R4, R11.reuse, UR37, 0x4 ;  /* 0x000000250b047c11 */ /* 0x042fe2000f8e20ff */
[----:B------:R-:W-:Y:S01]  /*2d90*/  VIADD R0, R0, 0xf0 ;  /* 0x000000f000007836 */ /* 0x000fe20000000000 */
[----:B------:R-:W-:Y:S01]  /*2da0*/  SEL R8, R8, RZ, P0 ;  /* 0x000000ff08087207 */ /* 0x000fe20000000000 */
[----:B------:R-:W-:-:S03]  /*2db0*/  VIADD R11, R11, 0x1 ;  /* 0x000000010b0b7836 */ /* 0x000fc60000000000 */
[----:B------:R-:W1:Y:S01]  /*2dc0*/  LDS.128 R4, [R4+0x170] ;  /* 0x0001700004047984 */ /* 0x000e620000000c00 */
[----:B------:R-:W-:Y:S02]  /*2dd0*/  PRMT R0, RZ, 0x654, R0 ;  /* 0x00000654ff007816 */ /* 0x000fe40000000000 */
[C---:B------:R-:W-:Y:S01]  /*2de0*/  ISETP.NE.AND P1, PT, R11.reuse, 0x2, PT ;  /* 0x000000020b00780c */ /* 0x040fe20003f25270 */
[----:B------:R-:W-:Y:S01]  /*2df0*/  @!PT LDS RZ, [RZ] ;  /* 0x00000000fffff984 */ /* 0x000fe20000000800 */
[----:B------:R-:W-:Y:S01]  /*2e00*/  @!PT LDS RZ, [RZ] ;  /* 0x00000000fffff984 */ /* 0x000fe20000000800 */
[----:B------:R-:W-:Y:S01]  /*2e10*/  @!PT LDS RZ, [RZ] ;  /* 0x00000000fffff984 */ /* 0x000fe20000000800 */
[----:B------:R-:W-:Y:S01]  /*2e20*/  @!PT LDS RZ, [RZ] ;  /* 0x00000000fffff984 */ /* 0x000fe20000000800 */
[----:B------:R2:W-:Y:S06]  /*2e30*/  MEMBAR.ALL.CTA ;  /* 0x0000000000007992 */ /* 0x0005ec0000008000 */
[----:B--2---:R-:W2:Y:S01]  /*2e40*/  FENCE.VIEW.ASYNC.S ;  /* 0x00000000000073c6 */ /* 0x004ea20000000000 */
[----:B------:R-:W-:Y:S01]  /*2e50*/  SEL R11, R11, RZ, P1 ;  /* 0x000000ff0b0b7207 */ /* 0x000fe20000800000 */
[----:B--2---:R2:W-:Y:S01]  /*2e60*/  SYNCS.ARRIVE.TRANS64.RED.A1T0 RZ, [R0+URZ], RZ ;  /* 0x000000ff00ff79a7 */ /* 0x0045e200081004ff */
[----:B-1----:R-:W-:-:S02]  /*2e70*/  LOP3.LUT P3, RZ, R6, 0x1, RZ, 0xc0, !PT ;  /* 0x0000000106ff7812 */ /* 0x002fc4000786c0ff */
[----:B------:R-:W-:-:S04]  /*2e80*/  SEL R4, RZ, 0x1, P1 ;  /* 0x00000001ff047807 */ /* 0x000fc80000800000 */
[----:B------:R-:W-:Y:S02]  /*2e90*/  LOP3.LUT R10, R10, R4, RZ, 0x3c, !PT ;  /* 0x000000040a0a7212 */ /* 0x000fe400078e3cff */
[----:B--2---:R-:W-:-:S04]  /*2ea0*/  SEL R0, RZ, 0x1, P0 ;  /* 0x00000001ff007807 */ /* 0x004fc80000000000 */
[----:B------:R-:W-:Y:S01]  /*2eb0*/  LOP3.LUT R9, R9, R0, RZ, 0x3c, !PT ;  /* 0x0000000009097212 */ /* 0x000fe200078e3cff */
[----:B------:R-:W-:Y:S06]  /*2ec0*/  @P3 BRA `(.L_x_50) ;  /* 0xfffffffc002c3947 */ /* 0x000fec000383ffff */
[----:B------:R-:W-:Y:S01]  /*2ed0*/  ULEA UR5, UR6, UR37, 0x3 ;  /* 0x0000002506057291 */ /* 0x000fe2000f8e18ff */
[----:B------:R-:W-:-:S08]  /*2ee0*/  SHF.L.U32 R2, R12, 0x1f, RZ ;  /* 0x0000001f0c027819 */ /* 0x000fd000000006ff */
[----:B------:R-:W1:Y:S02]  /*2ef0*/  SYNCS.PHASECHK.TRANS64 P0, [UR5+0xf0], R2 ;  /* 0x0000f002ff0075a7 */ /* 0x000e640008001005 */
[----:B-1----:R-:W-:Y:S05]  /*2f00*/  @P0 BRA `(.L_x_51) ;  /* 0x0000000000080947 */ /* 0x002fea0003800000 */
[----:B------:R-:W1:Y:S02]  /*2f10*/  SYNCS.PHASECHK.TRANS64.TRYWAIT P0, [UR5+0xf0], R2 ;  /* 0x0000f002ff0075a7 */ /* 0x000e640008001105 */
[----:B-1----:R-:W-:Y:S05]  /*2f20*/  @!P0 BRA `(.L_x_52) ;  /* 0x0000006800608947 */ /* 0x002fea0003800000 */
.L_x_51:
[----:B------:R-:W-:-:S04]  /*2f30*/  UIADD3 UR4, UPT, UPT, UR6, 0x1, URZ ;  /* 0x0000000106047890 */ /* 0x000fc8000fffe0ff */
[----:B------:R-:W-:-:S04]  /*2f40*/  UISETP.NE.AND UP0, UPT, UR4, 0x2, UPT ;  /* 0x000000020400788c */ /* 0x000fc8000bf05270 */
[----:B------:R-:W-:Y:S02]  /*2f50*/  USEL UR7, URZ, 0x1, UP0 ;  /* 0x00000001ff077887 */ /* 0x000fe40008000000 */
[----:B------:R-:W-:-:S04]  /*2f60*/  USEL UR4, UR4, URZ, UP0 ;  /* 0x000000ff04047287 */ /* 0x000fc80008000000 */
[----:B------:R-:W-:Y:S01]  /*2f70*/  ULEA UR4, UR4, UR37, 0x3 ;  /* 0x0000002504047291 */ /* 0x000fe2000f8e18ff */
[----:B-1----:R-:W-:-:S04]  /*2f80*/  LOP3.LUT R2, R12, UR7, RZ, 0x3c, !PT ;  /* 0x000000070c027c12 */ /* 0x002fc8000f8e3cff */
[----:B------:R-:W-:-:S04]  /*2f90*/  SHF.L.U32 R0, R2, 0x1f, RZ ;  /* 0x0000001f02007819 */ /* 0x000fc800000006ff */
[----:B------:R-:W1:Y:S02]  /*2fa0*/  SYNCS.PHASECHK.TRANS64 P0, [UR4+0xf0], R0 ;  /* 0x0000f000ff0075a7 */ /* 0x000e640008001004 */
[----:B-1----:R-:W-:Y:S05]  /*2fb0*/  @P0 EXIT ;  /* 0x000000000000094d */ /* 0x002fea0003800000 */
[----:B------:R-:W-:Y:S02]  /*2fc0*/  SHF.L.U32 R2, R2, 0x1f, RZ ;  /* 0x0000001f02027819 */ /* 0x000fe400000006ff */
[----:B------:R-:W-:-:S07]  /*2fd0*/  MOV R0, UR4 ;  /* 0x0000000400007c02 */ /* 0x000fce0008000f00 */
.L_x_53:
[----:B-1----:R1:W2:Y:S02]  /*2fe0*/  SYNCS.PHASECHK.TRANS64.TRYWAIT P0, [R0+URZ+0xf0], R2 ;  /* 0x0000f002000075a7 */ /* 0x0022a400080011ff */
[----:B--2---:R-:W-:Y:S05]  /*2ff0*/  @!P0 NANOSLEEP.SYNCS 0x989680 ;  /* 0x009896800000895d */ /* 0x004fea0003900000 */
[----:B------:R-:W2:Y:S02]  /*3000*/  @!P0 SYNCS.PHASECHK.TRANS64 P0, [R0+URZ+0xf0], R2 ;  /* 0x0000f002000085a7 */ /* 0x000ea400080010ff */
[----:B--2---:R-:W-:Y:S05]  /*3010*/  @P0 EXIT ;  /* 0x000000000000094d */ /* 0x004fea0003800000 */
[----:B------:R-:W-:Y:S05]  /*3020*/  BRA `(.L_x_53) ;  /* 0xfffffffc00ec7947 */ /* 0x000fea000383ffff */
.L_x_46:
[----:B------:R-:W-:-:S09]  /*3030*/  UISETP.NE.AND UP1, UPT, UR8, URZ, UPT ;  /* 0x000000ff0800728c */ /* 0x000fd2000bf25270 */
[----:B------:R-:W-:Y:S05]  /*3040*/  BRA.U UP1, `(.L_x_54) ;  /* 0x0000000d01947547 */ /* 0x000fea000b800000 */
[----:B------:R-:W-:Y:S01]  /*3050*/  UMOV UR4, 0x40 ;  /* 0x0000004000047882 */ /* 0x000fe20000000000 */
[----:B------:R-:W-:Y:S01]  /*3060*/  NOP ;  /* 0x0000000000007918 */ /* 0x000fe20000000000 */
[----:B------:R-:W-:Y:S01]  /*3070*/  ULEA UR4, UR37, UR4, 0x18 ;  /* 0x0000000425047291 */ /* 0x000fe2000f8ec0ff */
[----:B------:R-:W-:Y:S02]  /*3080*/  UMOV UR5, 0x400 ;  /* 0x0000040000057882 */ /* 0x000fe40000000000 */
[----:B------:R-:W-:-:S06]  /*3090*/  ULEA UR37, UR37, UR5, 0x18 ;  /* 0x0000000525257291 */ /* 0x000fcc000f8ec0ff */
[----:B------:R-:W1:Y:S02]  /*30a0*/  LDS.U8 R0, [UR4+0x1c] ;  /* 0x00001c04ff007984 */ /* 0x000e640008000000 */
[----:B-1----:R-:W-:-:S13]  /*30b0*/  ISETP.NE.AND P0, PT, R0, RZ, PT ;  /* 0x000000ff0000720c */ /* 0x002fda0003f05270 */
[----:B------:R-:W-:Y:S05]  /*30c0*/  @P0 BRA `(.L_x_55) ;  /* 0x0000000000580947 */ /* 0x000fea0003800000 */
[----:B------:R-:W-:-:S13]  /*30d0*/  ELECT P0, URZ, PT ;  /* 0x0000000000ff782f */ /* 0x000fda0003800000 */
[----:B------:R-:W-:Y:S05]  /*30e0*/  @!P0 BRA `(.L_x_56) ;  /* 0x0000000000608947 */ /* 0x000fea0003800000 */
[----:B------:R-:W-:Y:S01]  /*30f0*/  UMOV UR5, 0x10 ;  /* 0x0000001000057882 */ /* 0x000fe20000000000 */
[----:B------:R-:W-:Y:S01]  /*3100*/  HFMA2 R0, -RZ, RZ, 0, 5.9604644775390625e-08 ;  /* 0x00000001ff007431 */ /* 0x000fe200000001ff */
[----:B------:R-:W-:-:S03]  /*3110*/  MOV R2, 0xffff ;  /* 0x0000ffff00027802 */ /* 0x000fc60000000f00 */
[----:B------:R-:W-:Y:S04]  /*3120*/  DEPBAR.LE SB1, 0x36 ;  /* 0x00009d800000791a */ /* 0x000fe80000000000 */
[----:B------:R-:W1:Y:S02]  /*3130*/  UTCATOMSWS.FIND_AND_SET.ALIGN UP0, UR5, UR5 ;  /* 0x00000005000575e3 */ /* 0x000e640008000800 */
[----:B-1----:R-:W-:Y:S01]  /*3140*/  MOV R3, UR5 ;  /* 0x0000000500037c02 */ /* 0x002fe20008000f00 */
[----:B------:R-:W-:Y:S06]  /*3150*/  BRA.U UP0, `(.L_x_57) ;  /* 0x0000000100187547 */ /* 0x000fec000b800000 */
.L_x_58:
[----:B------:R-:W-:Y:S05]  /*3160*/  NANOSLEEP 0x64 ;  /* 0x000000640000795d */ /* 0x000fea0003800000 */
[----:B------:R-:W-:-:S05]  /*3170*/  UMOV UR5, 0x10 ;  /* 0x0000001000057882 */ /* 0x000fca0000000000 */
[----:B------:R-:W-:Y:S04]  /*3180*/  DEPBAR.LE SB1, 0x36 ;  /* 0x00009d800000791a */ /* 0x000fe80000000000 */
[----:B------:R-:W1:Y:S02]  /*3190*/  UTCATOMSWS.FIND_AND_SET.ALIGN UP0, UR5, UR5 ;  /* 0x00000005000575e3 */ /* 0x000e640008000800 */
[----:B-1----:R-:W-:Y:S01]  /*31a0*/  MOV R3, UR5 ;  /* 0x0000000500037c02 */ /* 0x002fe20008000f00 */
[----:B------:R-:W-:Y:S05]  /*31b0*/  BRA.U !UP0, `(.L_x_58) ;  /* 0xfffffffd08e87547 */ /* 0x000fea000b83ffff */
.L_x_57:
[-C--:B------:R-:W-:Y:S02]  /*31c0*/  SHF.L.U32 R2, R2, R3.reuse, RZ ;  /* 0x0000000302027219 */ /* 0x080fe400000006ff */
[----:B------:R-:W-:Y:S01]  /*31d0*/  SHF.L.U32 R0, R0, R3, RZ ;  /* 0x0000000300007219 */ /* 0x000fe200000006ff */
[----:B------:R-:W-:Y:S02]  /*31e0*/  IMAD.SHL.U32 R3, R3, 0x20, RZ ;  /* 0x0000002003037824 */ /* 0x000fe400078e00ff */
[----:B------:R1:W-:Y:S04]  /*31f0*/  ATOMS.OR RZ, [UR4+0x14], R2 ;  /* 0x00001402ffff798c */ /* 0x0003e8000b000004 */
[----:B------:R1:W-:Y:S04]  /*3200*/  ATOMS.OR RZ, [UR4+0x18], R0 ;  /* 0x00001800ffff798c */ /* 0x0003e8000b000004 */
[----:B------:R1:W-:Y:S01]  /*3210*/  STS [UR37+0x190], R3 ;  /* 0x00019003ff007988 */ /* 0x0003e20008000825 */
[----:B------:R-:W-:Y:S05]  /*3220*/  BRA `(.L_x_56) ;  /* 0x0000000000107947 */ /* 0x000fea0003800000 */
.L_x_55:
[----:B------:R-:W-:Y:S02]  /*3230*/  MOV R0, 0xffffffff ;  /* 0xffffffff00007802 */ /* 0x000fe40000000f00 */
[----:B------:R-:W-:-:S03]  /*3240*/  MOV R2, 0x3270 ;  /* 0x0000327000027802 */ /* 0x000fc60000000f00 */
[----:B------:R1:W-:Y:S04]  /*3250*/  STS [UR37+0x190], R0 ;  /* 0x00019000ff007988 */ /* 0x0003e80008000825 */
[----:B-1-3-5:R-:W-:Y:S05]  /*3260*/  CALL.REL.NOINC `($__internal_1_$__cuda_sm10x_tcgen05_guardrail_trap_phase_invalid_during_alloc) ;  /* 0x0000006c00a87944 */ /* 0x02afea0003c00000 */
.L_x_56:
[----:B------:R-:W-:Y:S05]  /*3270*/  WARPSYNC.ALL ;  /* 0x0000000000007948 */ /* 0x000fea0003800000 */
[----:B------:R-:W2:Y:S01]  /*3280*/  S2UR UR6, SR_CgaCtaId ;  /* 0x00000000000679c3 */ /* 0x000ea20000008800 */
[----:B------:R-:W-:Y:S01]  /*3290*/  UMOV UR4, 0x400 ;  /* 0x0000040000047882 */ /* 0x000fe20000000000 */
[----:B------:R-:W-:-:S06]  /*32a0*/  NOP ;  /* 0x0000000000007918 */ /* 0x000fcc0000000000 */
[----:B------:R-:W-:Y:S06]  /*32b0*/  BAR.ARV 0x6, 0xa0 ;  /* 0x0182800000007b1d */ /* 0x000fec0000002000 */
[----:B------:R-:W4:Y:S01]  /*32c0*/  LDCU UR7, c[0x0][0x38c] ;  /* 0x00007180ff0777ac */ /* 0x000f220008000800 */
[----:B------:R-:W-:Y:S01]  /*32d0*/  IMAD.MOV.U32 R11, RZ, RZ, 0x1 ;  /* 0x00000001ff0b7424 */ /* 0x000fe200078e00ff */
[----:B------:R-:W-:Y:S01]  /*32e0*/  CS2R R8, SRZ ;  /* 0x0000000000087805 */ /* 0x000fe2000001ff00 */
[----:B------:R-:W-:Y:S01]  /*32f0*/  IMAD.MOV.U32 R10, RZ, RZ, RZ ;  /* 0x000000ffff0a7224 */ /* 0x000fe200078e00ff */
[----:B------:R-:W-:Y:S01]  /*3300*/  UMOV UR18, URZ ;  /* 0x000000ff00127c82 */ /* 0x000fe20008000000 */
[----:B------:R-:W-:Y:S01]  /*3310*/  UMOV UR17, URZ ;  /* 0x000000ff00117c82 */ /* 0x000fe20008000000 */
[----:B------:R-:W-:Y:S01]  /*3320*/  UMOV UR22, 0x0 ;  /* 0x0000000000167882 */ /* 0x000fe20000000000 */
[----:B------:R-:W-:Y:S01]  /*3330*/  UMOV UR23, 0x4410010 ;  /* 0x0441001000177882 */ /* 0x000fe20000000000 */
[----:B------:R-:W-:Y:S01]  /*3340*/  UMOV UR20, 0x0 ;  /* 0x0000000000147882 */ /* 0x000fe20000000000 */
[----:B------:R-:W-:Y:S01]  /*3350*/  UMOV UR21, 0x4410010 ;  /* 0x0441001000157882 */ /* 0x000fe20000000000 */
[----:B--2---:R-:W-:Y:S01]  /*3360*/  ULEA UR6, UR6, UR4, 0x18 ;  /* 0x0000000406067291 */ /* 0x004fe2000f8ec0ff */
[----:B------:R-:W2:Y:S03]  /*3370*/  LDCU UR4, c[0x0][0x38c] ;  /* 0x00007180ff0477ac */ /* 0x000ea60008000800 */
[----:B------:R-:W-:-:S02]  /*3380*/  UIADD3 UR11, UPT, UPT, UR6, 0x8800, URZ ;  /* 0x00008800060b7890 */ /* 0x000fc4000fffe0ff */
[----:B----4-:R-:W-:-:S03]  /*3390*/  UIADD3 UR7, UPT, UPT, UR7, 0x1f, URZ ;  /* 0x0000001f07077890 */ /* 0x010fc6000fffe0ff */
[----:B-1----:R-:W1:Y:S01]  /*33a0*/  LDS R0, [UR6+0x190] ;  /* 0x00019006ff007984 */ /* 0x002e620008000800 */
[----:B------:R-:W-:Y:S02]  /*33b0*/  UIADD3 UR12, UPT, UPT, UR6, 0x11800, URZ ;  /* 0x00011800060c7890 */ /* 0x000fe4000fffe0ff */
[----:B------:R-:W-:Y:S02]  /*33c0*/  USHF.R.S32.HI UR5, URZ, 0x1f, UR7 ;  /* 0x0000001fff057899 */ /* 0x000fe40008011407 */
[----:B------:R-:W-:Y:S02]  /*33d0*/  USHF.R.U32.HI UR11, URZ, 0x4, UR11 ;  /* 0x00000004ff0b7899 */ /* 0x000fe4000801160b */
[----:B------:R-:W-:Y:S02]  /*33e0*/  ULEA.HI UR5, UR5, UR7, URZ, 0x5 ;  /* 0x0000000705057291 */ /* 0x000fe4000f8f28ff */
[----:B------:R-:W-:Y:S02]  /*33f0*/  USHF.R.U32.HI UR12, URZ, 0x4, UR12 ;  /* 0x00000004ff0c7899 */ /* 0x000fe4000801160c */
[----:B------:R-:W-:-:S02]  /*3400*/  USHF.R.S32.HI UR5, URZ, 0x5, UR5 ;  /* 0x00000005ff057899 */ /* 0x000fc40008011405 */
[----:B------:R-:W-:Y:S02]  /*3410*/  ULOP3.LUT UR11, UR11, 0x3fff, URZ, 0xc0, !UPT ;  /* 0x00003fff0b0b7892 */ /* 0x000fe4000f8ec0ff */
[----:B------:R-:W-:Y:S02]  /*3420*/  UISETP.LT.AND UP0, UPT, UR5, 0x1, UPT ;  /* 0x000000010500788c */ /* 0x000fe4000bf01270 */
[----:B------:R-:W-:Y:S02]  /*3430*/  ULOP3.LUT UR12, UR12, 0x3fff, URZ, 0xc0, !UPT ;  /* 0x00003fff0c0c7892 */ /* 0x000fe4000f8ec0ff */
[----:B------:R-:W-:Y:S02]  /*3440*/  USEL UR10, UR5, 0x1, !UP0 ;  /* 0x00000001050a7887 */ /* 0x000fe4000c000000 */
[----:B------:R-:W-:Y:S02]  /*3450*/  ULOP3.LUT UR11, UR11, 0x10000, URZ, 0xfc, !UPT ;  /* 0x000100000b0b7892 */ /* 0x000fe4000f8efcff */
[----:B------:R-:W-:-:S02]  /*3460*/  ULOP3.LUT UR12, UR12, 0x1000000, URZ, 0xfc, !UPT ;  /* 0x010000000c0c7892 */ /* 0x000fc4000f8efcff */
[----:B------:R-:W-:Y:S02]  /*3470*/  UIADD3 UR10, UPT, UPT, -UR10, URZ, URZ ;  /* 0x000000ff0a0a7290 */ /* 0x000fe4000fffe1ff */
[----:B--2---:R-:W-:Y:S01]  /*3480*/  UISETP.GE.AND UP3, UPT, UR4, 0x1, UPT ;  /* 0x000000010400788c */ /* 0x004fe2000bf66270 */
[----:B-1----:R-:W-:-:S15]  /*3490*/  R2UR UR19, R0 ;  /* 0x00000000001372ca */ /* 0x002fde00000e0000 */
.L_x_65:
[----:B------:R-:W-:Y:S02]  /*34a0*/  LEA R0, R10, UR6, 0x3 ;  /* 0x000000060a007c11 */ /* 0x000fe4000f8e18ff */
[----:B------:R-:W-:Y:S02]  /*34b0*/  SHF.L.U32 R2, R9, 0x1f, RZ ;  /* 0x0000001f09027819 */ /* 0x000fe400000006ff */
[----:B------:R-:W-:Y:S01]  /*34c0*/  PLOP3.LUT P0, PT, PT, PT, UP3, 0x80, 0x8 ;  /* 0x000000000008781c */ /* 0x000fe20003f0f038 */
[----:B------:R-:W-:Y:S01]  /*34d0*/  VIADD R3, R0, 0xf0 ;  /* 0x000000f000037836 */ /* 0x000fe20000000000 */
[----:B-1----:R-:W1:Y:S02]  /*34e0*/  SYNCS.PHASECHK.TRANS64.TRYWAIT P1, [R0+URZ+0xe0], R2 ;  /* 0x0000e002000075a7 */ /* 0x002e6400080211ff */
[----:B-1--4-:R-:W-:Y:S09]  /*34f0*/  @!P1 BRA `(.L_x_59) ;  /* 0x0000006400049947 */ /* 0x012ff20003800000 */
.L_x_162:
[----:B------:R-:W-:Y:S01]  /*3500*/  LEA R4, R10, UR6, 0x4 ;  /* 0x000000060a047c11 */ /* 0x000fe2000f8e20ff */
[----:B------:R-:W-:Y:S01]  /*3510*/  @UP3 ULEA UR4, UR17, UR6, 0x3 ;  /* 0x0000000611043291 */ /* 0x000fe2000f8e18ff */
[----:B------:R-:W-:Y:S01]  /*3520*/  PLOP3.LUT P2, PT, PT, PT, PT, 0x80, 0x8 ;  /* 0x000000000008781c */ /* 0x000fe20003f4f070 */
[----:B------:R-:W-:Y:S01]  /*3530*/  ULEA UR8, UR18, UR6, 0x3 ;  /* 0x0000000612087291 */ /* 0x000fe2000f8e18ff */
[----:B------:R-:W-:Y:S02]  /*3540*/  PRMT R3, RZ, 0x654, R3 ;  /* 0x00000654ff037816 */ /* 0x000fe40000000003 */
[----:B------:R-:W2:Y:S01]  /*3550*/  LDS.128 R4, [R4+0x170] ;  /* 0x0001700004047984 */ /* 0x000ea20000000c00 */
[----:B-1----:R-:W-:Y:S02]  /*3560*/  @P0 SHF.L.U32 R2, R8, 0x1f, RZ ;  /* 0x0000001f08020819 */ /* 0x002fe400000006ff */
[----:B------:R-:W-:Y:S01]  /*3570*/  SHF.L.U32 R0, R11, 0x1f, RZ ;  /* 0x0000001f0b007819 */ /* 0x000fe200000006ff */
[----:B------:R-:W-:Y:S01]  /*3580*/  @!PT LDS RZ, [RZ] ;  /* 0x00000000fffff984 */ /* 0x000fe20000000800 */
[----:B------:R-:W-:Y:S01]  /*3590*/  @!PT LDS RZ, [RZ] ;  /* 0x00000000fffff984 */ /* 0x000fe20000000800 */
[----:B------:R-:W-:Y:S01]  /*35a0*/  @!PT LDS RZ, [RZ] ;  /* 0x00000000fffff984 */ /* 0x000fe20000000800 */
[----:B------:R-:W-:Y:S01]  /*35b0*/  @!PT LDS RZ, [RZ] ;  /* 0x00000000fffff984 */ /* 0x000fe20000000800 */
[----:B------:R1:W-:Y:S06]  /*35c0*/  MEMBAR.ALL.CTA ;  /* 0x0000000000007992 */ /* 0x0003ec0000008000 */
[----:B-1----:R-:W1:Y:S02]  /*35d0*/  FENCE.VIEW.ASYNC.S ;  /* 0x00000000000073c6 */ /* 0x002e640000000000 */
[----:B-1----:R1:W-:Y:S01]  /*35e0*/  SYNCS.ARRIVE.TRANS64.RED.A1T0 RZ, [R3+URZ], RZ ;  /* 0x000000ff03ff79a7 */ /* 0x0023e200081004ff */
[----:B------:R1:W4:Y:S01]  /*35f0*/  @P0 SYNCS.PHASECHK.TRANS64.TRYWAIT P2, [UR4], R2 ;  /* 0x00000002ff0005a7 */ /* 0x0003220008041104 */
[----:B------:R-:W-:Y:S01]  /*3600*/  ULEA.HI UR4, UR18, UR18, URZ, 0x1 ;  /* 0x0000001212047291 */ /* 0x000fe2000f8f08ff */
[----:B--2---:R-:W-:-:S03]  /*3610*/  LOP3.LUT P1, RZ, R6, 0x1, RZ, 0xc0, !PT ;  /* 0x0000000106ff7812 */ /* 0x004fc6000782c0ff */
[----:B------:R-:W-:Y:S02]  /*3620*/  USHF.L.U32 UR9, UR4, 0x7, URZ ;  /* 0x0000000704097899 */ /* 0x000fe400080006ff */
[----:B------:R-:W-:Y:S02]  /*3630*/  ULOP3.LUT UR4, UR4, 0xffe, URZ, 0xc0, !UPT ;  /* 0x00000ffe04047892 */ /* 0x000fe4000f8ec0ff */
[----:B------:R-:W-:Y:S02]  /*3640*/  ULOP3.LUT UR9, UR9, 0xffffff00, URZ, 0xc0, !UPT ;  /* 0xffffff0009097892 */ /* 0x000fe4000f8ec0ff */
[----:B------:R-:W-:Y:S02]  /*3650*/  UIADD3 UR4, UPT, UPT, -UR4, UR18, URZ ;  /* 0x0000001204047290 */ /* 0x000fe4000fffe1ff */
[----:B------:R-:W-:Y:S01]  /*3660*/  UIADD3 UR9, UPT, UPT, UR19, UR9, URZ ;  /* 0x0000000913097290 */ /* 0x000fe2000fffe0ff */
[----:B------:R-:W2:Y:S03]  /*3670*/  SYNCS.PHASECHK.TRANS64.TRYWAIT P0, [UR8+0x120], R0 ;  /* 0x00012000ff0075a7 */ /* 0x000ea60008001108 */
[----:B------:R-:W-:Y:S01]  /*3680*/  ULEA UR9, UR4, UR9, 0x14 ;  /* 0x0000000904097291 */ /* 0x000fe2000f8ea0ff */
[----:B-12-4-:R-:W-:Y:S11]  /*3690*/  @!P0 BRA `(.L_x_60) ;  /* 0x0000006000b08947 */ /* 0x016ff60003800000 */
.L_x_164:
[----:B------:R-:W-:Y:S01]  /*36a0*/  IADD3 R10, PT, PT, R10, 0x1, RZ ;  /* 0x000000010a0a7810 */ /* 0x000fe20007ffe0ff */
[----:B------:R-:W-:Y:S06]  /*36b0*/  BRA.U !UP3, `(.L_x_61) ;  /* 0x000000010b987547 */ /* 0x000fec000b800000 */
[----:B------:R-:W-:Y:S01]  /*36c0*/  UPLOP3.LUT UP4, UPT, UPT, UPT, UPT, 0x40, 0x4 ;  /* 0x000000000004789c */ /* 0x000fe20003f8e870 */
[----:B------:R-:W-:Y:S01]  /*36d0*/  UMOV UR16, UR10 ;  /* 0x0000000a00107c82 */ /* 0x000fe20008000000 */
[----:B------:R-:W-:Y:S01]  /*36e0*/  UMOV UR15, UR5 ;  /* 0x00000005000f7c82 */ /* 0x000fe20008000000 */
[----:B------:R-:W-:-:S08]  /*36f0*/  UMOV UR14, UR17 ;  /* 0x00000011000e7c82 */ /* 0x000fd00008000000 */
.L_x_64:
[----:B------:R-:W-:Y:S02]  /*3700*/  UIADD3 UR16, UPT, UPT, UR16, 0x1, URZ ;  /* 0x0000000110107890 */ /* 0x000fe4000fffe0ff */
[----:B--2---:R-:W-:Y:S02]  /*3710*/  ULEA UR7, UR14, UR6, 0x3 ;  /* 0x000000060e077291 */ /* 0x004fe4000f8e18ff */
[----:B------:R-:W-:Y:S01]  /*3720*/  UISETP.NE.AND UP0, UPT, UR16, URZ, UPT ;  /* 0x000000ff1000728c */ /* 0x000fe2000bf05270 */
[----:B----4-:R-:W-:Y:S10]  /*3730*/  @P2 BRA `(.L_x_62) ;  /* 0x00000000000c2947 */ /* 0x010ff40003800000 */
[----:B-1----:R-:W-:Y:S04]  /*3740*/  SHF.L.U32 R2, R8, 0x1f, RZ ;  /* 0x0000001f08027819 */ /* 0x002fe800000006ff */
[----:B------:R-:W1:Y:S02]  /*3750*/  SYNCS.PHASECHK.TRANS64.TRYWAIT P0, [UR7], R2 ;  /* 0x00000002ff0075a7 */ /* 0x000e640008001107 */
[----:B-1----:R-:W-:Y:S05]  /*3760*/  @!P0 BRA `(.L_x_63) ;  /* 0x0000006000948947 */ /* 0x002fea0003800000 */
.L_x_62:
[----:B------:R-:W-:Y:S01]  /*3770*/  UISETP.NE.AND UP1, UPT, UR15, 0x1, UPT ;  /* 0x000000010f00788c */ /* 0x000fe2000bf25270 */
[----:B------:R-:W-:Y:S01]  /*3780*/  PLOP3.LUT P2, PT, PT, PT, PT, 0x80, 0x8 ;  /* 0x000000000008781c */ /* 0x000fe20003f4f070 */
[----:B------:R-:W-:Y:S02]  /*3790*/  UIADD3 UR17, UPT, UPT, UR14, 0x1, URZ ;  /* 0x000000010e117890 */ /* 0x000fe4000fffe0ff */
[----:B------:R-:W-:Y:S02]  /*37a0*/  ULEA UR24, UR14, UR12, 0xa ;  /* 0x0000000c0e187291 */ /* 0x000fe4000f8e50ff */
[----:B------:R-:W-:Y:S01]  /*37b0*/  UISETP.NE.AND UP2, UPT, UR17, 0x9, UPT ;  /* 0x000000091100788c */ /* 0x000fe2000bf45270 */
[----:B------:R-:W-:Y:S01]  /*37c0*/  PLOP3.LUT P0, PT, PT, PT, UP1, 0x80, 0x8 ;  /* 0x000000000008781c */ /* 0x000fe20003f0f018 */
[----:B------:R-:W-:Y:S02]  /*37d0*/  ULEA UR26, UR14, UR11, 0x8 ;  /* 0x0000000b0e1a7291 */ /* 0x000fe4000f8e40ff */
[----:B------:R-:W-:Y:S02]  /*37e0*/  USEL UR13, URZ, 0x1, UP2 ;  /* 0x00000001ff0d7887 */ /* 0x000fe40009000000 */
[----:B------:R-:W-:Y:S02]  /*37f0*/  USEL UR17, UR17, URZ, UP2 ;  /* 0x000000ff11117287 */ /* 0x000fe40009000000 */
[----:B------:R-:W-:Y:S02]  /*3800*/  UIADD3 UR30, UPT, UPT, UR24, 0x80, URZ ;  /* 0x00000080181e7890 */ /* 0x000fe4000fffe0ff */
[----:B------:R-:W-:Y:S01]  /*3810*/  @UP1 ULEA UR4, UR17, UR6, 0x3 ;  /* 0x0000000611041291 */ /* 0x000fe2000f8e18ff */
[----:B------:R-:W-:Y:S01]  /*3820*/  LOP3.LUT R8, R8, UR13, RZ, 0x3c, !PT ;  /* 0x0000000d08087c12 */ /* 0x000fe2000f8e3cff */
[----:B------:R-:W-:Y:S02]  /*3830*/  UIADD3 UR28, UPT, UPT, UR26, 0x2, URZ ;  /* 0x000000021a1c7890 */ /* 0x000fe4000fffe0ff */
[----:B------:R-:W-:Y:S01]  /*3840*/  UIADD3 UR7, UPT, UPT, UR7, 0x48, URZ ;  /* 0x0000004807077890 */ /* 0x000fe2000fffe0ff */
[----:B-1----:R-:W-:Y:S01]  /*3850*/  @P0 SHF.L.U32 R0, R8, 0x1f, RZ ;  /* 0x0000001f08000819 */ /* 0x002fe200000006ff */
[----:B------:R-:W-:Y:S01]  /*3860*/  UMOV UR25, 0x40004040 ;  /* 0x4000404000197882 */ /* 0x000fe20000000000 */
[----:B------:R-:W-:Y:S01]  /*3870*/  UMOV UR27, 0x80004020 ;  /* 0x80004020001b7882 */ /* 0x000fe20000000000 */
[----:B------:R-:W-:Y:S01]  /*3880*/  UMOV UR31, 0x40004040 ;  /* 0x40004040001f7882 */ /* 0x000fe20000000000 */
[----:B------:R2:W4:Y:S01]  /*3890*/  @P0 SYNCS.PHASECHK.TRANS64.TRYWAIT P2, [UR4], R0 ;  /* 0x00000000ff0005a7 */ /* 0x0005220008041104 */
[----:B------:R-:W-:Y:S01]  /*38a0*/  UIADD3 UR15, UPT, UPT, UR15, -0x1, URZ ;  /* 0xffffffff0f0f7890 */ /* 0x000fe2000fffe0ff */
[----:B------:R2:W-:Y:S01]  /*38b0*/  UTCHMMA gdesc[UR26], gdesc[UR24], tmem[UR9], tmem[UR22], idesc[UR23], UP4 ;  /* 0x00ff16181a0075ea */ /* 0x0005e2000a000009 */
[----:B------:R-:W-:Y:S01]  /*38c0*/  UPLOP3.LUT UP4, UPT, UPT, UPT, UPT, 0x80, 0x8 ;  /* 0x000000000008789c */ /* 0x000fe20003f8f070 */
[----:B------:R-:W-:Y:S01]  /*38d0*/  UMOV UR29, 0x80004020 ;  /* 0x80004020001d7882 */ /* 0x000fe20000000000 */
[----:B------:R-:W-:Y:S01]  /*38e0*/  UMOV UR14, UR17 ;  /* 0x00000011000e7c82 */ /* 0x000fe20008000000 */
[----:B------:R2:W-:Y:S01]  /*38f0*/  UTCHMMA gdesc[UR28], gdesc[UR30], tmem[UR9], tmem[UR20], idesc[UR21], UPT ;  /* 0x00ff141e1c0075ea */ /* 0x0005e2000b800009 */
[----:B------:R2:W-:Y:S01]  /*3900*/  UTCBAR [UR7], URZ ;  /* 0x000000ff070073e9 */ /* 0x0005e200080000ff */
[----:B------:R-:W-:Y:S06]  /*3910*/  BRA.U UP0, `(.L_x_64) ;  /* 0xfffffffd00787547 */ /* 0x000fec000b83ffff */
.L_x_61:
[----:B------:R-:W-:Y:S01]  /*3920*/  UIADD3 UR18, UPT, UPT, UR18, 0x1, URZ ;  /* 0x0000000112127890 */ /* 0x000fe2000fffe0ff */
[C---:B------:R-:W-:Y:S01]  /*3930*/  ISETP.NE.AND P0, PT, R10.reuse, 0x2, PT ;  /* 0x000000020a00780c */ /* 0x040fe20003f05270 */
[----:B------:R-:W-:Y:S02]  /*3940*/  UIADD3 UR8, UPT, UPT, UR8, 0x100, URZ ;  /* 0x0000010008087890 */ /* 0x000fe4000fffe0ff */
[----:B------:R-:W-:Y:S01]  /*3950*/  UISETP.NE.AND UP0, UPT, UR18, 0x4, UPT ;  /* 0x000000041200788c */ /* 0x000fe2000bf05270 */
[----:B-12---:R-:W-:Y:S02]  /*3960*/  SEL R0, RZ, 0x1, P0 ;  /* 0x00000001ff007807 */ /* 0x006fe40000000000 */
[----:B------:R-:W-:Y:S01]  /*3970*/  SEL R10, R10, RZ, P0 ;  /* 0x000000ff0a0a7207 */ /* 0x000fe20000000000 */
[----:B------:R-:W-:Y:S01]  /*3980*/  USEL UR4, URZ, 0x1, UP0 ;  /* 0x00000001ff047887 */ /* 0x000fe20008000000 */
[----:B------:R-:W-:Y:S01]  /*3990*/  LOP3.LUT R9, R9, R0, RZ, 0x3c, !PT ;  /* 0x0000000009097212 */ /* 0x000fe200078e3cff */
[----:B------:R-:W-:Y:S01]  /*39a0*/  USEL UR18, UR18, URZ, UP0 ;  /* 0x000000ff12127287 */ /* 0x000fe20008000000 */
[----:B------:R1:W-:Y:S03]  /*39b0*/  UTCBAR [UR8], URZ ;  /* 0x000000ff080073e9 */ /* 0x0003e600080000ff */
[----:B------:R-:W-:Y:S01]  /*39c0*/  LOP3.LUT R11, R11, UR4, RZ, 0x3c, !PT ;  /* 0x000000040b0b7c12 */ /* 0x000fe2000f8e3cff */
[----:B------:R-:W-:Y:S07]  /*39d0*/  @P1 BRA `(.L_x_65) ;  /* 0xfffffff800b01947 */ /* 0x000fee000383ffff */
[----:B------:R-:W2:Y:S01]  /*39e0*/  S2UR UR4, SR_CgaCtaId ;  /* 0x00000000000479c3 */ /* 0x000ea20000008800 */
[----:B------:R-:W-:Y:S01]  /*39f0*/  ELECT P0, URZ, PT ;  /* 0x0000000000ff782f */ /* 0x000fe20003800000 */
[----:B------:R-:W-:Y:S01]  /*3a00*/  IMAD.MOV.U32 R0, RZ, RZ, 0x1 ;  /* 0x00000001ff007424 */ /* 0x000fe200078e00ff */
[----:B------:R-:W-:Y:S01]  /*3a10*/  UIADD3 UR6, UPT, UPT, UR6, 0x120, URZ ;  /* 0x0000012006067890 */ /* 0x000fe2000fffe0ff */
[----:B------:R-:W-:Y:S01]  /*3a20*/  SHF.L.U32 R2, R11, 0x1f, RZ ;  /* 0x0000001f0b027819 */ /* 0x000fe200000006ff */
[----:B------:R-:W-:-:S03]  /*3a30*/  UMOV UR5, 0x40 ;  /* 0x0000004000057882 */ /* 0x000fc60000000000 */
[----:B------:R-:W-:Y:S01]  /*3a40*/  UVIRTCOUNT.DEALLOC.SMPOOL 0x80 ;  /* 0x000000800000784c */ /* 0x000fe20000000000 */
[----:B--2---:R-:W-:Y:S02]  /*3a50*/  ULEA UR4, UR4, UR5, 0x18 ;  /* 0x0000000504047291 */ /* 0x004fe4000f8ec0ff */
[----:B------:R-:W-:-:S07]  /*3a60*/  ULEA UR5, UR18, UR6, 0x3 ;  /* 0x0000000612057291 */ /* 0x000fce000f8e18ff */
[----:B------:R2:W-:Y:S02]  /*3a70*/  @P0 STS.U8 [UR4+0x1c], R0 ;  /* 0x00001c00ff000988 */ /* 0x0005e40008000004 */
[----:B------:R-:W3:Y:S02]  /*3a80*/  SYNCS.PHASECHK.TRANS64.TRYWAIT P0, [UR5], R2 ;  /* 0x00000002ff0075a7 */ /* 0x000ee40008001105 */
[----:B--23--:R-:W-:Y:S05]  /*3a90*/  @!P0 BRA `(.L_x_66) ;  /* 0x0000005c00e08947 */ /* 0x00cfea0003800000 */
.L_x_167:
[----:B------:R-:W-:-:S04]  /*3aa0*/  UIADD3 UR7, UPT, UPT, UR18, 0x1, URZ ;  /* 0x0000000112077890 */ /* 0x000fc8000fffe0ff */
[----:B------:R-:W-:-:S04]  /*3ab0*/  UISETP.NE.AND UP0, UPT, UR7, 0x4, UPT ;  /* 0x000000040700788c */ /* 0x000fc8000bf05270 */
[----:B-1----:R-:W-:Y:S02]  /*3ac0*/  USEL UR8, URZ, 0x1, UP0 ;  /* 0x00000001ff087887 */ /* 0x002fe40008000000 */
[----:B------:R-:W-:-:S04]  /*3ad0*/  USEL UR7, UR7, URZ, UP0 ;  /* 0x000000ff07077287 */ /* 0x000fc80008000000 */
[----:B------:R-:W-:Y:S01]  /*3ae0*/  ULEA UR5, UR7, UR6, 0x3 ;  /* 0x0000000607057291 */ /* 0x000fe2000f8e18ff */
[----:B--2---:R-:W-:-:S04]  /*3af0*/  LOP3.LUT R2, R11, UR8, RZ, 0x3c, !PT ;  /* 0x000000080b027c12 */ /* 0x004fc8000f8e3cff */
[----:B------:R-:W-:-:S04]  /*3b00*/  SHF.L.U32 R3, R2, 0x1f, RZ ;  /* 0x0000001f02037819 */ /* 0x000fc800000006ff */
[----:B------:R-:W1:Y:S02]  /*3b10*/  SYNCS.PHASECHK.TRANS64.TRYWAIT P0, [UR5], R3 ;  /* 0x00000003ff0075a7 */ /* 0x000e640008001105 */
[----:B-1----:R-:W-:Y:S05]  /*3b20*/  @!P0 BRA `(.L_x_67) ;  /* 0x0000005c00d48947 */ /* 0x002fea0003800000 */
.L_x_169:
        /* <DEDUP_REMOVED lines=9> */
.L_x_171:
[----:B------:R-:W-:-:S04]  /*3bc0*/  UIADD3 UR7, UPT, UPT, UR7, 0x1, URZ ;  /* 0x0000000107077890 */ /* 0x000fc8000fffe0ff */
[----:B------:R-:W-:-:S04]  /*3bd0*/  UISETP.NE.AND UP0, UPT, UR7, 0x4, UPT ;  /* 0x000000040700788c */ /* 0x000fc8000bf05270 */
[----:B------:R-:W-:Y:S02]  /*3be0*/  USEL UR5, URZ, 0x1, UP0 ;  /* 0x00000001ff057887 */ /* 0x000fe40008000000 */
[----:B------:R-:W-:-:S04]  /*3bf0*/  USEL UR7, UR7, URZ, UP0 ;  /* 0x000000ff07077287 */ /* 0x000fc80008000000 */
[----:B------:R-:W-:Y:S01]  /*3c00*/  ULEA UR7, UR7, UR6, 0x3 ;  /* 0x0000000607077291 */ /* 0x000fe2000f8e18ff */
[----:B------:R-:W-:-:S04]  /*3c10*/  LOP3.LUT R2, R2, UR5, RZ, 0x3c, !PT ;  /* 0x0000000502027c12 */ /* 0x000fc8000f8e3cff */
[----:B------:R-:W-:-:S04]  /*3c20*/  SHF.L.U32 R2, R2, 0x1f, RZ ;  /* 0x0000001f02027819 */ /* 0x000fc800000006ff */
[----:B------:R-:W2:Y:S02]  /*3c30*/  SYNCS.PHASECHK.TRANS64.TRYWAIT P0, [UR7], R2 ;  /* 0x00000002ff0075a7 */ /* 0x000ea40008001107 */
[----:B--2---:R-:W-:Y:S05]  /*3c40*/  @!P0 BRA `(.L_x_69) ;  /* 0x0000005c00bc8947 */ /* 0x004fea0003800000 */
.L_x_173:
[----:B------:R-:W-:Y:S01]  /*3c50*/  NOP ;  /* 0x0000000000007918 */ /* 0x000fe20000000000 */
[----:B-1----:R-:W1:Y:S01]  /*3c60*/  LDS R0, [UR4+0x14] ;  /* 0x00001404ff007984 */ /* 0x002e620008000800 */
[----:B------:R-:W-:Y:S01]  /*3c70*/  ULOP3.LUT UR6, UR19, 0xffff, URZ, 0xc0, !UPT ;  /* 0x0000ffff13067892 */ /* 0x000fe2000f8ec0ff */
[----:B------:R-:W-:Y:S01]  /*3c80*/  UMOV UR8, 0xffff ;  /* 0x0000ffff00087882 */ /* 0x000fe20000000000 */
[----:B------:R-:W-:Y:S02]  /*3c90*/  UMOV UR5, 0x1 ;  /* 0x0000000100057882 */ /* 0x000fe40000000000 */
[----:B------:R-:W-:-:S04]  /*3ca0*/  USHF.R.U32.HI UR6, URZ, 0x5, UR6 ;  /* 0x00000005ff067899 */ /* 0x000fc80008011606 */
[----:B------:R-:W-:Y:S02]  /*3cb0*/  USHF.L.U32 UR8, UR8, UR6, URZ ;  /* 0x0000000608087299 */ /* 0x000fe400080006ff */
[----:B------:R-:W-:-:S04]  /*3cc0*/  USHF.L.U32 UR5, UR5, UR6, URZ ;  /* 0x0000000605057299 */ /* 0x000fc800080006ff */
[----:B-1----:R-:W-:-:S04]  /*3cd0*/  LOP3.LUT R0, R0, UR8, RZ, 0xc0, !PT ;  /* 0x0000000800007c12 */ /* 0x002fc8000f8ec0ff */
[----:B------:R-:W-:-:S13]  /*3ce0*/  ISETP.NE.AND P0, PT, R0, UR8, PT ;  /* 0x0000000800007c0c */ /* 0x000fda000bf05270 */
[----:B------:R-:W-:Y:S05]  /*3cf0*/  @P0 BRA `(.L_x_70) ;  /* 0x0000000000580947 */ /* 0x000fea0003800000 */
[----:B------:R-:W1:Y:S02]  /*3d00*/  LDS R0, [UR4+0x18] ;  /* 0x00001804ff007984 */ /* 0x000e640008000800 */
[----:B-1----:R-:W-:-:S04]  /*3d10*/  LOP3.LUT R0, R0, UR5, RZ, 0xc0, !PT ;  /* 0x0000000500007c12 */ /* 0x002fc8000f8ec0ff */
[----:B------:R-:W-:-:S13]  /*3d20*/  ISETP.NE.AND P0, PT, R0, UR5, PT ;  /* 0x0000000500007c0c */ /* 0x000fda000bf05270 */
[----:B------:R-:W-:Y:S05]  /*3d30*/  @P0 BRA `(.L_x_71) ;  /* 0x00000000003c0947 */ /* 0x000fea0003800000 */
[----:B------:R-:W1:Y:S01]  /*3d40*/  S2R R2, SR_LANEID ;  /* 0x0000000000027919 */ /* 0x000e620000000000 */
[----:B------:R-:W-:Y:S01]  /*3d50*/  ULOP3.LUT UR8, URZ, UR8, URZ, 0x33, !UPT ;  /* 0x00000008ff087292 */ /* 0x000fe2000f8e33ff */
[----:B------:R-:W-:Y:S02]  /*3d60*/  VOTEU.ANY UR7, UPT, PT ;  /* 0x0000000000077886 */ /* 0x000fe400038e0100 */
[----:B------:R-:W-:-:S03]  /*3d70*/  UFLO.U32 UR7, UR7 ;  /* 0x00000007000772bd */ /* 0x000fc600080e0000 */
[----:B------:R-:W-:-:S04]  /*3d80*/  IMAD.U32 R0, RZ, RZ, UR8 ;  /* 0x00000008ff007e24 */ /* 0x000fc8000f8e00ff */
[----:B------:R2:W3:Y:S02]  /*3d90*/  REDUX UR6, R0 ;  /* 0x00000000000673c4 */ /* 0x0004e40000000000 */
[----:B------:R1:W-:Y:S02]  /*3da0*/  UTCATOMSWS.AND URZ, UR8 ;  /* 0x0000000800ff79e3 */ /* 0x0003e40008000000 */
[----:B-1----:R-:W-:Y:S02]  /*3db0*/  ISETP.EQ.U32.AND P0, PT, R2, UR7, PT ;  /* 0x0000000702007c0c */ /* 0x002fe4000bf02070 */
[----:B--2---:R-:W-:Y:S02]  /*3dc0*/  LOP3.LUT R0, RZ, UR5, RZ, 0x33, !PT ;  /* 0x00000005ff007c12 */ /* 0x004fe4000f8e33ff */
[----:B---3--:R-:W-:Y:S02]  /*3dd0*/  MOV R2, UR6 ;  /* 0x0000000600027c02 */ /* 0x008fe40008000f00 */
[----:B------:R-:W1:Y:S07]  /*3de0*/  REDUX UR5, R0 ;  /* 0x00000000000573c4 */ /* 0x000e6e0000000000 */
[----:B------:R2:W-:Y:S01]  /*3df0*/  @P0 ATOMS.AND RZ, [UR4+0x14], R2 ;  /* 0x00001402ffff098c */ /* 0x0005e2000a800004 */
[----:B-1----:R-:W-:-:S05]  /*3e00*/  IMAD.U32 R0, RZ, RZ, UR5 ;  /* 0x00000005ff007e24 */ /* 0x002fca000f8e00ff */
[----:B------:R2:W-:Y:S01]  /*3e10*/  @P0 ATOMS.AND RZ, [UR4+0x18], R0 ;  /* 0x00001800ffff098c */ /* 0x0005e2000a800004 */
[----:B------:R-:W-:Y:S05]  /*3e20*/  BRA `(.L_x_72) ;  /* 0x0000000000147947 */ /* 0x000fea0003800000 */
.L_x_71:
[----:B------:R-:W-:Y:S02]  /*3e30*/  MOV R2, 0x3e50 ;  /* 0x00003e5000027802 */ /* 0x000fe40000000f00 */
[----:B----45:R-:W-:Y:S05]  /*3e40*/  CALL.REL.NOINC `($__internal_0_$__cuda_sm10x_tcgen05_guardrail_trap_col_being_dealloced_not_returned_by_alloc) ;  /* 0x0000006000a47944 */ /* 0x030fea0003c00000 */
[----:B------:R-:W-:Y:S05]  /*3e50*/  BRA `(.L_x_72) ;  /* 0x0000000000087947 */ /* 0x000fea0003800000 */
.L_x_70:
[----:B------:R-:W-:Y:S02]  /*3e60*/  MOV R2, 0x3e80 ;  /* 0x00003e8000027802 */ /* 0x000fe40000000f00 */
[----:B----45:R-:W-:Y:S05]  /*3e70*/  CALL.REL.NOINC `($__internal_2_$__cuda_sm10x_tcgen05_guardrail_trap_unallocated_columns_being_dealloced) ;  /* 0x0000006000b07944 */ /* 0x030fea0003c00000 */
.L_x_72:
[----:B------:R-:W-:Y:S01]  /*3e80*/  NOP ;  /* 0x0000000000007918 */ /* 0x000fe20000000000 */
[----:B------:R-:W-:Y:S05]  /*3e90*/  EXIT ;  /* 0x000000000000794d */ /* 0x000fea0003800000 */
.L_x_54:
[----:B------:R-:W-:-:S09]  /*3ea0*/  UISETP.NE.OR UP2, UPT, UR8, 0x3, !UP2 ;  /* 0x000000030800788c */ /* 0x000fd2000d745670 */
[----:B------:R-:W-:Y:S05]  /*3eb0*/  BRA.U UP2, `(.L_x_73) ;  /* 0x00000011020c7547 */ /* 0x000fea000b800000 */
[----:B------:R-:W1:Y:S01]  /*3ec0*/  LDC R0, c[0x0][0xb30] ;  /* 0x0002cc00ff007b82 */ /* 0x000e620000000800 */
[----:B------:R-:W2:Y:S01]  /*3ed0*/  LDCU.64 UR8, c[0x0][0x888] ;  /* 0x00011100ff0877ac */ /* 0x000ea20008000a00 */
[----:B------:R-:W-:Y:S02]  /*3ee0*/  HFMA2 R27, -RZ, RZ, 0, 0 ;  /* 0x00000000ff1b7431 */ /* 0x000fe400000001ff */
[----:B------:R-:W-:Y:S01]  /*3ef0*/  IMAD.MOV.U32 R29, RZ, RZ, 0x1 ;  /* 0x00000001ff1d7424 */ /* 0x000fe200078e00ff */
[----:B------:R-:W-:Y:S01]  /*3f00*/  MOV R25, 0x2000 ;  /* 0x0000200000197802 */ /* 0x000fe20000000f00 */
[----:B------:R-:W4:Y:S01]  /*3f10*/  LDCU.64 UR4, c[0x0][0x890] ;  /* 0x00011200ff0477ac */ /* 0x000f220008000a00 */
[----:B------:R-:W-:Y:S01]  /*3f20*/  IMAD.MOV.U32 R28, RZ, RZ, RZ ;  /* 0x000000ffff1c7224 */ /* 0x000fe200078e00ff */
[----:B------:R-:W3:Y:S01]  /*3f30*/  LDC R24, c[0x0][0x370] ;  /* 0x0000dc00ff187b82 */ /* 0x000ee20000000800 */
[----:B------:R-:W-:Y:S01]  /*3f40*/  UMOV UR7, 0x400 ;  /* 0x0000040000077882 */ /* 0x000fe20000000000 */
[----:B------:R-:W-:-:S02]  /*3f50*/  UPLOP3.LUT UP1, UPT, UPT, UPT, UPT, 0x40, 0x4 ;  /* 0x000000000004789c */ /* 0x000fc40003f2e870 */
[----:B------:R-:W-:-:S04]  /*3f60*/  ULEA UR7, UR37, UR7, 0x18 ;  /* 0x0000000725077291 */ /* 0x000fc8000f8ec0ff */
[----:B------:R-:W3:Y:S01]  /*3f70*/  LDC R3, c[0x0][0xb0c] ;  /* 0x0002c300ff037b82 */ /* 0x000ee20000000800 */
[----:B------:R-:W-:Y:S02]  /*3f80*/  UIADD3 UR13, UPT, UPT, UR7, 0xa8, URZ ;  /* 0x000000a8070d7890 */ /* 0x000fe4000fffe0ff */
[----:B--2---:R-:W-:Y:S02]  /*3f90*/  UISETP.NE.U32.AND UP2, UPT, UR8, URZ, UPT ;  /* 0x000000ff0800728c */ /* 0x004fe4000bf45070 */
[----:B------:R-:W-:Y:S02]  /*3fa0*/  UIADD3 UR33, UPT, UPT, UR7, 0x90, URZ ;  /* 0x0000009007217890 */ /* 0x000fe4000fffe0ff */
[----:B----4-:R-:W-:Y:S01]  /*3fb0*/  UISETP.NE.U32.AND UP3, UPT, UR4, URZ, UPT ;  /* 0x000000ff0400728c */ /* 0x010fe2000bf65070 */
[----:B------:R-:W2:Y:S01]  /*3fc0*/  LDC R18, c[0x0][0xb20] ;  /* 0x0002c800ff127b82 */ /* 0x000ea20000000800 */
[----:B-1----:R-:W-:Y:S01]  /*3fd0*/  ISETP.NE.AND P1, PT, R0, 0x1, PT ;  /* 0x000000010000780c */ /* 0x002fe20003f25270 */
[----:B------:R-:W-:-:S02]  /*3fe0*/  UISETP.NE.AND.EX UP2, UPT, UR9, URZ, UPT, UP2 ;  /* 0x000000ff0900728c */ /* 0x000fc4000bf45320 */
[----:B------:R-:W-:Y:S02]  /*3ff0*/  UIADD3 UR25, UPT, UPT, UR7, 0x98, URZ ;  /* 0x0000009807197890 */ /* 0x000fe4000fffe0ff */
[----:B------:R-:W-:Y:S02]  /*4000*/  UIADD3 UR17, UPT, UPT, UR7, 0xa0, URZ ;  /* 0x000000a007117890 */ /* 0x000fe4000fffe0ff */
[----:B------:R-:W1:Y:S01]  /*4010*/  LDC.64 R30, c[0x0][0x348] ;  /* 0x0000d200ff1e7b82 */ /* 0x000e620000000a00 */
[----:B------:R-:W-:Y:S02]  /*4020*/  UPRMT UR13, UR37, 0x654, UR13 ;  /* 0x00000654250d7896 */ /* 0x000fe4000800000d */
[----:B------:R-:W-:-:S05]  /*4030*/  UISETP.NE.AND.EX UP3, UPT, UR5, URZ, UPT, UP3 ;  /* 0x000000ff0500728c */ /* 0x000fca000bf65330 */
[----:B------:R-:W4:Y:S08]  /*4040*/  LDC.64 R16, c[0x0][0xb10] ;  /* 0x0002c400ff107b82 */ /* 0x000f300000000a00 */
[----:B------:R-:W1:Y:S08]  /*4050*/  LDC.64 R6, c[0x0][0xb18] ;  /* 0x0002c600ff067b82 */ /* 0x000e700000000a00 */
[----:B------:R-:W1:Y:S08]  /*4060*/  LDC.64 R4, c[0x0][0xb28] ;  /* 0x0002ca00ff047b82 */ /* 0x000e700000000a00 */
[----:B--23--:R-:W1:Y:S02]  /*4070*/  LDC R19, c[0x0][0x374] ;  /* 0x0000dd00ff137b82 */ /* 0x00ce640000000800 */
.L_x_84:
[C---:B------:R-:W-:Y:S02]  /*4080*/  LEA R0, R28.reuse, UR7, 0x3 ;  /* 0x000000071c007c11 */ /* 0x040fe4000f8e18ff */
[----:B------:R-:W-:Y:S02]  /*4090*/  SHF.L.U32 R2, R27, 0x1f, RZ ;  /* 0x0000001f1b027819 */ /* 0x000fe400000006ff */
[----:B------:R-:W-:Y:S02]  /*40a0*/  LEA R20, R28, UR7, 0x4 ;  /* 0x000000071c147c11 */ /* 0x000fe4000f8e20ff */
[----:B--2---:R-:W2:Y:S02]  /*40b0*/  SYNCS.PHASECHK.TRANS64.TRYWAIT P0, [R0+URZ+0xe0], R2 ;  /* 0x0000e002000075a7 */ /* 0x004ea400080011ff */
[----:B--2---:R-:W-:Y:S05]  /*40c0*/  @!P0 BRA `(.L_x_74) ;  /* 0x0000005800b48947 */ /* 0x004fea0003800000 */
.L_x_174:
[----:B------:R-:W-:Y:S01]  /*40d0*/  ISETP.GE.AND P0, PT, R40, 0x1, PT ;  /* 0x000000012800780c */ /* 0x000fe20003f06270 */
[----:B------:R-:W3:Y:S01]  /*40e0*/  LDS.128 R20, [R20+0x170] ;  /* 0x0001700014147984 */ /* 0x000ee20000000c00 */
[----:B--2---:R-:W-:Y:S01]  /*40f0*/  VIADD R0, R0, 0xf0 ;  /* 0x000000f000007836 */ /* 0x004fe20000000000 */
[----:B------:R-:W-:Y:S01]  /*4100*/  @!PT LDS RZ, [RZ] ;  /* 0x00000000fffff984 */ /* 0x000fe20000000800 */
[----:B------:R-:W-:Y:S01]  /*4110*/  @!PT LDS RZ, [RZ] ;  /* 0x00000000fffff984 */ /* 0x000fe20000000800 */
[----:B------:R-:W-:Y:S01]  /*4120*/  @!PT LDS RZ, [RZ] ;  /* 0x00000000fffff984 */ /* 0x000fe20000000800 */
[----:B------:R-:W-:Y:S01]  /*4130*/  @!PT LDS RZ, [RZ] ;  /* 0x00000000fffff984 */ /* 0x000fe20000000800 */
[----:B------:R2:W-:Y:S06]  /*4140*/  MEMBAR.ALL.CTA ;  /* 0x0000000000007992 */ /* 0x0005ec0000008000 */
[----:B--2---:R-:W2:Y:S01]  /*4150*/  FENCE.VIEW.ASYNC.S ;  /* 0x00000000000073c6 */ /* 0x004ea20000000000 */
[----:B------:R-:W-:Y:S04]  /*4160*/  PRMT R0, RZ, 0x654, R0 ;  /* 0x00000654ff007816 */ /* 0x000fe80000000000 */
[----:B--2---:R2:W-:Y:S01]  /*4170*/  SYNCS.ARRIVE.TRANS64.RED.A1T0 RZ, [R0+URZ], RZ ;  /* 0x000000ff00ff79a7 */ /* 0x0045e200081004ff */
[----:B---3--:R-:W-:Y:S11]  /*4180*/  LOP3.LUT P3, RZ, R22, 0x1, RZ, 0xc0, !PT ;  /* 0x0000000116ff7812 */ /* 0x008ff6000786c0ff */
[----:B------:R-:W-:Y:S02]  /*4190*/  @!UPT UIADD3 URZ, UPT, UPT, URZ, URZ, URZ ;  /* 0x000000fffffff290 */ /* 0x000fe4000fffe0ff */
[----:B------:R-:W-:Y:S02]  /*41a0*/  @P3 MOV R11, R20 ;  /* 0x00000014000b3202 */ /* 0x000fe40000000f00 */
[----:B------:R-:W-:Y:S01]  /*41b0*/  @P3 LOP3.LUT R10, R21, 0xffff, RZ, 0xc0, !PT ;  /* 0x0000ffff150a3812 */ /* 0x000fe200078ec0ff */
[----:B--2---:R-:W-:Y:S06]  /*41c0*/  @!P0 BRA `(.L_x_75) ;  /* 0x0000000000a48947 */ /* 0x004fec0003800000 */
[-C--:B-1----:R-:W-:Y:S01]  /*41d0*/  IMAD.HI.U32 R0, R19, R7.reuse, RZ ;  /* 0x0000000713007227 */ /* 0x082fe200078e00ff */
[----:B------:R-:W-:Y:S02]  /*41e0*/  ISETP.NE.AND P0, PT, R6, 0x1, PT ;  /* 0x000000010600780c */ /* 0x000fe40003f05270 */
[----:B------:R-:W-:Y:S01]  /*41f0*/  ISETP.NE.AND P2, PT, R40, 0x1, PT ;  /* 0x000000012800780c */ /* 0x000fe20003f45270 */
[----:B----4-:R-:W-:Y:S01]  /*4200*/  IMAD.HI.U32 R9, R24, R16, RZ ;  /* 0x0000001018097227 */ /* 0x010fe200078e00ff */
[----:B------:R-:W-:Y:S02]  /*4210*/  SHF.R.U32.HI R0, RZ, R18, R0 ;  /* 0x00000012ff007219 */ /* 0x000fe40000011600 */
[----:B------:R-:W-:Y:S01]  /*4220*/  ISETP.NE.AND P4, PT, R3, 0x1, PT ;  /* 0x000000010300780c */ /* 0x000fe20003f85270 */
[----:B------:R-:W-:Y:S01]  /*4230*/  IMAD.HI.U32 R13, R10, R7, RZ ;  /* 0x000000070a0d7227 */ /* 0x000fe200078e00ff */
[----:B------:R-:W-:Y:S02]  /*4240*/  SHF.R.U32.HI R9, RZ, R17, R9 ;  /* 0x00000011ff097219 */ /* 0x000fe40000011609 */
[----:B------:R-:W-:Y:S01]  /*4250*/  SEL R0, R19, R0, !P0 ;  /* 0x0000000013007207 */ /* 0x000fe20004000000 */
[----:B------:R-:W-:Y:S01]  /*4260*/  IMAD.HI.U32 R12, R11, R16, RZ ;  /* 0x000000100b0c7227 */ /* 0x000fe200078e00ff */
[----:B------:R-:W-:Y:S03]  /*4270*/  SEL R9, R24, R9, !P4 ;  /* 0x0000000918097207 */ /* 0x000fe60006000000 */
[-C--:B------:R-:W-:Y:S01]  /*4280*/  IMAD.HI.U32 R8, R0, R4.reuse, RZ ;  /* 0x0000000400087227 */ /* 0x080fe200078e00ff */
[----:B------:R-:W-:Y:S03]  /*4290*/  SHF.R.U32.HI R12, RZ, R17, R12 ;  /* 0x00000011ff0c7219 */ /* 0x000fe6000001160c */
[----:B------:R-:W-:Y:S01]  /*42a0*/  IMAD.HI.U32 R2, R9, R4, RZ ;  /* 0x0000000409027227 */ /* 0x000fe200078e00ff */
[-C--:B------:R-:W-:Y:S02]  /*42b0*/  @P2 SHF.R.U32.HI R0, RZ, R5.reuse, R8 ;  /* 0x00000005ff002219 */ /* 0x080fe40000011608 */
[----:B------:R-:W-:Y:S02]  /*42c0*/  SHF.R.U32.HI R8, RZ, R18, R13 ;  /* 0x00000012ff087219 */ /* 0x000fe4000001160d */
[----:B------:R-:W-:Y:S01]  /*42d0*/  @P2 SHF.R.U32.HI R9, RZ, R5, R2 ;  /* 0x00000005ff092219 */ /* 0x000fe20000011602 */
[----:B------:R-:W-:Y:S01]  /*42e0*/  IMAD R0, R40, R0, RZ ;  /* 0x0000000028007224 */ /* 0x000fe200078e02ff */
[----:B------:R-:W-:Y:S02]  /*42f0*/  SEL R8, R10, R8, !P0 ;  /* 0x000000080a087207 */ /* 0x000fe40004000000 */
[----:B------:R-:W-:Y:S01]  /*4300*/  SEL R2, R11, R12, !P4 ;  /* 0x0000000c0b027207 */ /* 0x000fe20006000000 */
[----:B------:R-:W-:Y:S01]  /*4310*/  IMAD R12, R40, R9, RZ ;  /* 0x00000009280c7224 */ /* 0x000fe200078e02ff */
[C---:B------:R-:W-:Y:S01]  /*4320*/  ISETP.GE.AND P0, PT, R8.reuse, R0, PT ;  /* 0x000000000800720c */ /* 0x040fe20003f06270 */
[----:B------:R-:W-:Y:S03]  /*4330*/  IMAD.HI.U32 R0, R8, R4, RZ ;  /* 0x0000000408007227 */ /* 0x000fe600078e00ff */
[----:B------:R-:W-:Y:S02]  /*4340*/  ISETP.GE.OR P0, PT, R2, R12, P0 ;  /* 0x0000000c0200720c */ /* 0x000fe40000706670 */
[-C--:B------:R-:W-:Y:S04]  /*4350*/  SHF.R.U32.HI R0, RZ, R5.reuse, R0 ;  /* 0x00000005ff007219 */ /* 0x080fe80000011600 */
[----:B------:R-:W-:Y:S05]  /*4360*/  SEL R13, R8, R0, !P2 ;  /* 0x00000000080d7207 */ /* 0x000fea0005000000 */
[----:B------:R-:W-:Y:S02]  /*4370*/  IMAD.MOV R12, RZ, RZ, -R13 ;  /* 0x000000ffff0c7224 */ /* 0x000fe400078e0a0d */
[----:B------:R-:W-:Y:S04]  /*4380*/  @!P0 IMAD.HI.U32 R0, R2, R4, RZ ;  /* 0x0000000402008227 */ /* 0x000fe800078e00ff */
[----:B------:R-:W-:Y:S01]  /*4390*/  IMAD R12, R40, R12, R8 ;  /* 0x0000000c280c7224 */ /* 0x000fe200078e0208 */
[----:B------:R-:W-:Y:S04]  /*43a0*/  @!P0 SHF.R.U32.HI R0, RZ, R5, R0 ;  /* 0x00000005ff008219 */ /* 0x000fe80000011600 */
[----:B------:R-:W-:Y:S04]  /*43b0*/  @!P0 SEL R0, R2, R0, !P2 ;  /* 0x0000000002008207 */ /* 0x000fe80005000000 */
[----:B------:R-:W-:Y:S01]  /*43c0*/  @!P0 IADD3 R13, PT, PT, R13, -R0, RZ ;  /* 0x800000000d0d8210 */ /* 0x000fe20007ffe0ff */
[----:B------:R-:W-:Y:S01]  /*43d0*/  @!P0 IMAD R0, R9, R12, R0 ;  /* 0x0000000c09008224 */ /* 0x000fe200078e0200 */
[----:B------:R-:W-:Y:S01]  /*43e0*/  IADD3 R9, PT, PT, -R8, RZ, RZ ;  /* 0x000000ff08097210 */ /* 0x000fe20007ffe1ff */
[--C-:B------:R-:W-:Y:S02]  /*43f0*/  IMAD.MOV R12, RZ, RZ, -R2.reuse ;  /* 0x000000ffff0c7224 */ /* 0x100fe400078e0a02 */
[----:B------:R-:W-:Y:S02]  /*4400*/  @!P0 IMAD R8, R13, R40, R2 ;  /* 0x000000280d088224 */ /* 0x000fe400078e0202 */
[----:B------:R-:W-:Y:S02]  /*4410*/  @!P0 IMAD.MOV.U32 R2, RZ, RZ, R0 ;  /* 0x000000ffff028224 */ /* 0x000fe400078e0000 */
[----:B------:R-:W-:Y:S02]  /*4420*/  IMAD R11, R3, R12, R11 ;  /* 0x0000000c030b7224 */ /* 0x000fe400078e020b */
[----:B------:R-:W-:Y:S02]  /*4430*/  IMAD R10, R6, R9, R10 ;  /* 0x00000009060a7224 */ /* 0x000fe400078e020a */
[----:B------:R-:W-:Y:S02]  /*4440*/  IMAD R11, R2, R3, R11 ;  /* 0x00000003020b7224 */ /* 0x000fe400078e020b */
[----:B------:R-:W-:Y:S02]  /*4450*/  IMAD R10, R8, R6, R10 ;  /* 0x00000006080a7224 */ /* 0x000fe400078e020a */
.L_x_75:
[----:B------:R-:W-:Y:S05]  /*4460*/  BRA.U UP1, `(.L_x_76) ;  /* 0x0000000101107547 */ /* 0x000fea000b800000 */
[----:B------:R-:W-:Y:S04]  /*4470*/  MOV R2, UR6 ;  /* 0x0000000600027c02 */ /* 0x000fe80008000f00 */
[----:B------:R-:W-:Y:S04]  /*4480*/  SHF.L.U32 R2, R2, 0x1f, RZ ;  /* 0x0000001f02027819 */ /* 0x000fe800000006ff */
[----:B------:R-:W2:Y:S02]  /*4490*/  SYNCS.PHASECHK.TRANS64.TRYWAIT P0, [UR7+0xd8], R2 ;  /* 0x0000d802ff0075a7 */ /* 0x000ea40008001107 */
[----:B--2---:R-:W-:Y:S05]  /*44a0*/  @!P0 BRA `(.L_x_77) ;  /* 0x0000005400d08947 */ /* 0x004fea0003800000 */
.L_x_76:
[----:B------:R-:W-:Y:S02]  /*44b0*/  R2UR UR35, R15 ;  /* 0x000000000f2372ca */ /* 0x000fe400000e0000 */
[----:B------:R-:W-:Y:S02]  /*44c0*/  R2UR UR34, R14 ;  /* 0x000000000e2272ca */ /* 0x000fe400000e0000 */
[----:B------:R-:W-:Y:S02]  /*44d0*/  ISETP.NE.U32.AND P2, PT, RZ, UR4, PT ;  /* 0x00000004ff007c0c */ /* 0x000fe4000bf45070 */
[----:B------:R-:W-:Y:S02]  /*44e0*/  SHF.L.U32 R14, R29, 0x1f, RZ ;  /* 0x0000001f1d0e7819 */ /* 0x000fe400000006ff */
[----:B------:R-:W-:Y:S05]  /*44f0*/  ISETP.NE.AND.EX P2, PT, RZ, UR5, PT, P2 ;  /* 0x00000005ff007c0c */ /* 0x000fea000bf45320 */
[----:B------:R-:W-:Y:S02]  /*4500*/  USHF.L.U32 UR35, UR35, 0x6, URZ ;  /* 0x0000000623237899 */ /* 0x000fe400080006ff */
[----:B------:R-:W-:Y:S01]  /*4510*/  USHF.L.U32 UR34, UR34, 0x8, URZ ;  /* 0x0000000822227899 */ /* 0x000fe200080006ff */
[----:B------:R-:W-:Y:S11]  /*4520*/  BRA.U !UP3, `(.L_x_78) ;  /* 0x000000010b347547 */ /* 0x000ff6000b800000 */
[----:B------:R-:W-:Y:S01]  /*4530*/  UPLOP3.LUT UP0, UPT, UPT, UPT, UP2, 0x80, 0x8 ;  /* 0x000000000008789c */ /* 0x000fe20003f0f020 */
[----:B--2---:R-:W-:Y:S02]  /*4540*/  HFMA2 R0, -RZ, RZ, 0, 5.9604644775390625e-08 ;  /* 0x00000001ff007431 */ /* 0x004fe400000001ff */
[----:B------:R-:W-:Y:S03]  /*4550*/  IMAD.MOV.U32 R88, RZ, RZ, 0x1 ;  /* 0x00000001ff587424 */ /* 0x000fe600078e00ff */
[----:B------:R-:W-:Y:S05]  /*4560*/  PLOP3.LUT P0, PT, PT, PT, UP0, 0x80, 0x8 ;  /* 0x000000000008781c */ /* 0x000fea0003f0f008 */
[----:B------:R-:W2:Y:S01]  /*4570*/  @UP0 LDCU.64 UR10, c[0x0][0x888] ;  /* 0x00011100ff0a07ac */ /* 0x000ea20008000a00 */
[----:B------:R-:W-:Y:S07]  /*4580*/  @UP0 UIMAD UR8, UR44, UR4, URZ ;  /* 0x000000042c0802a4 */ /* 0x000fee000f8e02ff */
[----:B------:R-:W-:Y:S01]  /*4590*/  @!P0 PRMT R88, R0, 0x7610, R88 ;  /* 0x0000761000588816 */ /* 0x000fe20000000058 */
[----:B--2---:R-:W-:Y:S03]  /*45a0*/  @UP0 UIMAD.WIDE UR10, UR8, 0x4, UR10 ;  /* 0x00000004080a08a5 */ /* 0x004fe6000f8e020a */
[----:B------:R-:W2:Y:S03]  /*45b0*/  @!UP0 LDCU UR8, c[0x0][0x880] ;  /* 0x00011000ff0887ac */ /* 0x000ea60008000800 */
[----:B------:R-:W-:Y:S01]  /*45c0*/  IMAD.U32 R8, RZ, RZ, UR10 ;  /* 0x0000000aff087e24 */ /* 0x000fe2000f8e00ff */
[----:B------:R-:W-:Y:S05]  /*45d0*/  MOV R9, UR11 ;  /* 0x0000000b00097c02 */ /* 0x000fea0008000f00 */
[----:B-----5:R3:W5:Y:S02]  /*45e0*/  @P0 LDG.E R49, desc[UR48][R8.64] ;  /* 0x0000003008310981 */ /* 0x020764000c1e1900 */
[----:B--23--:R-:W-:Y:S07]  /*45f0*/  @!P0 IMAD.U32 R49, RZ, RZ, UR8 ;  /* 0x00000008ff318e24 */ /* 0x00cfee000f8e00ff */
.L_x_78:
[----:B-----5:R-:W-:Y:S01]  /*4600*/  @!P2 FSETP.EQ.AND P0, PT, R49, RZ, PT ;  /* 0x000000ff3100a20b */ /* 0x020fe20003f02000 */
[----:B------:R-:W-:Y:S01]  /*4610*/  @!UPT UIADD3 URZ, UPT, UPT, URZ, URZ, URZ ;  /* 0x000000fffffff290 */ /* 0x000fe2000fffe0ff */
[----:B------:R-:W-:Y:S11]  /*4620*/  @!P2 BRA `(.L_x_79) ;  /* 0x000000000014a947 */ /* 0x000ff60003800000 */
[----:B------:R-:W-:Y:S02]  /*4630*/  LOP3.LUT P2, RZ, R88, 0xff, RZ, 0xc0, !PT ;  /* 0x000000ff58ff7812 */ /* 0x000fe4000784c0ff */
[----:B------:R-:W-:Y:S04]  /*4640*/  PLOP3.LUT P0, PT, PT, PT, UP0, 0x80, 0x8 ;  /* 0x000000000008781c */ /* 0x000fe80003f0f008 */
[----:B------:R-:W-:Y:S07]  /*4650*/  PLOP3.LUT P0, PT, P0, PT, PT, 0x8, 0x80 ;  /* 0x000000000080781c */ /* 0x000fee000070e170 */
[----:B------:R-:W-:Y:S11]  /*4660*/  @P2 FSETP.EQ.AND P0, PT, R49, RZ, PT ;  /* 0x000000ff3100220b */ /* 0x000ff60003f02000 */
[----:B------:R-:W-:Y:S02]  /*4670*/  @!UPT UIADD3 URZ, UPT, UPT, URZ, URZ, URZ ;  /* 0x000000fffffff290 */ /* 0x000fe4000fffe0ff */
.L_x_79:
[----:B------:R-:W3:Y:S01]  /*4680*/  SYNCS.PHASECHK.TRANS64.TRYWAIT P2, [UR7+0xb0], R14 ;  /* 0x0000b00eff0075a7 */ /* 0x000ee20008041107 */
[----:B------:R-:W-:Y:S04]  /*4690*/  ELECT P4, URZ, PT ;  /* 0x0000000000ff782f */ /* 0x000fe80003880000 */
[----:B------:R-:W-:Y:S11]  /*46a0*/  PLOP3.LUT P4, PT, P0, P4, PT, 0xf2, 0x2f ;  /* 0x00000000002f781c */ /* 0x000ff60000789e72 */
[----:B------:R-:W-:Y:S02]  /*46b0*/  @!UPT UIADD3 URZ, UPT, UPT, URZ, URZ, URZ ;  /* 0x000000fffffff290 */ /* 0x000fe4000fffe0ff */
[----:B-1----:R-:W-:Y:S05]  /*46c0*/  @!P4 IADD3 R8, P0, PT, R30, 0x580, RZ ;  /* 0x000005801e08c810 */ /* 0x002fea0007f1e0ff */
[----:B--2---:R-:W-:Y:S01]  /*46d0*/  @!P4 IMAD.X R2, RZ, RZ, R31, P0 ;  /* 0x000000ffff02c224 */ /* 0x004fe200000e061f */
[----:B---3--:R-:W-:Y:S07]  /*46e0*/  @!P2 BRA `(.L_x_80) ;  /* 0x000000540058a947 */ /* 0x008fee0003800000 */
.L_x_177:
[----:B------:R-:W-:Y:S01]  /*46f0*/  @!P4 R2UR UR8, R2 ;  /* 0x000000000208c2ca */ /* 0x000fe200000e0000 */
[----:B------:R-:W-:Y:S01]  /*4700*/  VOTEU.ALL UP1, P4 ;  /* 0x0000000000ff7886 */ /* 0x000fe20002020000 */
[----:B------:R-:W-:Y:S01]  /*4710*/  @!P4 R2UR UR9, R8 ;  /* 0x000000000809c2ca */ /* 0x000fe200000e0000 */
[----:B-1----:R-:W-:Y:S01]  /*4720*/  @!P4 IMAD.MOV.U32 R0, RZ, RZ, 0x2000 ;  /* 0x00002000ff00c424 */ /* 0x002fe200078e00ff */
[----:B------:R-:W-:Y:S01]  /*4730*/  UMOV UR10, 0x0 ;  /* 0x00000000000a7882 */ /* 0x000fe20000000000 */
[----:B------:R-:W-:Y:S01]  /*4740*/  UMOV UR11, 0x10000000 ;  /* 0x10000000000b7882 */ /* 0x000fe20000000000 */
[----:B------:R-:W-:Y:S01]  /*4750*/  @!UP1 UIADD3 UR32, UPT, UPT, UR7, 0x400, URZ ;  /* 0x0000040007209890 */ /* 0x000fe2000fffe0ff */
[----:B------:R-:W-:Y:S01]  /*4760*/  VOTEU.ALL UP1, P4 ;  /* 0x0000000000ff7886 */ /* 0x000fe20002020000 */
[----:B------:R-:W-:Y:S05]  /*4770*/  UMOV UR36, UR44 ;  /* 0x0000002c00247c82 */ /* 0x000fea0008000000 */
[----:B------:R-:W-:Y:S01]  /*4780*/  IMAD.U32 R9, RZ, RZ, UR8 ;  /* 0x00000008ff097e24 */ /* 0x000fe2000f8e00ff */
[----:B------:R-:W-:Y:S01]  /*4790*/  UPRMT UR8, UR37, 0x654, UR33 ;  /* 0x0000065425087896 */ /* 0x000fe20008000021 */
[----:B------:R-:W-:Y:S03]  /*47a0*/  IMAD.U32 R8, RZ, RZ, UR9 ;  /* 0x00000009ff087e24 */ /* 0x000fe6000f8e00ff */
[----:B------:R-:W-:Y:S02]  /*47b0*/  @!P4 R2UR UR15, R9 ;  /* 0x00000000090fc2ca */ /* 0x000fe400000e0000 */
[----:B------:R-:W-:Y:S02]  /*47c0*/  @!P4 R2UR UR14, R8 ;  /* 0x00000000080ec2ca */ /* 0x000fe400000e0000 */
[----:B------:R-:W-:Y:S05]  /*47d0*/  @!P4 IADD3 R8, P0, PT, R30, 0x580, RZ ;  /* 0x000005801e08c810 */ /* 0x000fea0007f1e0ff */
[----:B------:R-:W-:Y:S06]  /*47e0*/  @!P4 IMAD.X R2, RZ, RZ, R31, P0 ;  /* 0x000000ffff02c224 */ /* 0x000fec00000e061f */
[----:B------:R1:W-:Y:S01]  /*47f0*/  @!UP1 UTMALDG.3D [UR32], [UR14], desc[UR10] ;  /* 0x00000a200e0095b4 */ /* 0x0003e20008011000 */
[----:B------:R1:W-:Y:S01]  /*4800*/  @!P4 SYNCS.ARRIVE.TRANS64.RED.A0TR RZ, [UR7+0x90], R0 ;  /* 0x00009000ffffc9a7 */ /* 0x0003e20008300407 */
[----:B------:R-:W-:Y:S01]  /*4810*/  SYNCS.ARRIVE.TRANS64.RED.A1T0 RZ, [UR8], RZ ;  /* 0x000000ffffff79a7 */ /* 0x000fe20008100408 */
[----:B------:R-:W2:Y:S02]  /*4820*/  SYNCS.PHASECHK.TRANS64.TRYWAIT P2, [UR7+0xb8], R14 ;  /* 0x0000b80eff0075a7 */ /* 0x000ea40008041107 */
[----:B-12---:R-:W-:Y:S05]  /*4830*/  @!P2 BRA `(.L_x_81) ;  /* 0x00000054001ca947 */ /* 0x006fea0003800000 */
.L_x_179:
[----:B------:R-:W-:Y:S01]  /*4840*/  @!P4 R2UR UR8, R2 ;  /* 0x000000000208c2ca */ /* 0x000fe200000e0000 */
[----:B------:R-:W-:Y:S01]  /*4850*/  VOTEU.ALL UP1, P4 ;  /* 0x0000000000ff7886 */ /* 0x000fe20002020000 */
[----:B------:R-:W-:Y:S01]  /*4860*/  @!P4 R2UR UR9, R8 ;  /* 0x000000000809c2ca */ /* 0x000fe200000e0000 */
[----:B-1----:R-:W-:Y:S01]  /*4870*/  @!P4 IMAD.MOV.U32 R0, RZ, RZ, 0x2000 ;  /* 0x00002000ff00c424 */ /* 0x002fe200078e00ff */
[----:B------:R-:W-:Y:S01]  /*4880*/  UMOV UR10, 0x0 ;  /* 0x00000000000a7882 */ /* 0x000fe20000000000 */
[----:B------:R-:W-:Y:S01]  /*4890*/  UMOV UR11, 0x10000000 ;  /* 0x10000000000b7882 */ /* 0x000fe20000000000 */
[----:B------:R-:W-:Y:S02]  /*48a0*/  @!UP1 UIADD3 UR26, UPT, UPT, UR34, 0x40, URZ ;  /* 0x00000040221a9890 */ /* 0x000fe4000fffe0ff */
[----:B------:R-:W-:Y:S01]  /*48b0*/  @!UP1 UIADD3 UR24, UPT, UPT, UR7, 0x2400, URZ ;  /* 0x0000240007189890 */ /* 0x000fe2000fffe0ff */
[----:B------:R-:W-:Y:S01]  /*48c0*/  VOTEU.ALL UP1, P4 ;  /* 0x0000000000ff7886 */ /* 0x000fe20002020000 */
[----:B------:R-:W-:Y:S01]  /*48d0*/  UMOV UR27, UR35 ;  /* 0x00000023001b7c82 */ /* 0x000fe20008000000 */
[----:B------:R-:W-:Y:S02]  /*48e0*/  UMOV UR28, UR44 ;  /* 0x0000002c001c7c82 */ /* 0x000fe40008000000 */
        /* <DEDUP_REMOVED lines=12> */
.L_x_181:
[----:B------:R-:W2:Y:S01]  /*49b0*/  LDC.64 R12, c[0x0][0xb18] ;  /* 0x0002c600ff0c7b82 */ /* 0x000ea20000000a00 */
[----:B------:R-:W-:Y:S01]  /*49c0*/  @!P4 R2UR UR8, R2 ;  /* 0x000000000208c2ca */ /* 0x000fe200000e0000 */
[----:B------:R-:W-:Y:S01]  /*49d0*/  VOTEU.ALL UP1, P4 ;  /* 0x0000000000ff7886 */ /* 0x000fe20002020000 */
[----:B------:R-:W-:Y:S01]  /*49e0*/  @!P4 R2UR UR9, R8 ;  /* 0x000000000809c2ca */ /* 0x000fe200000e0000 */
[----:B-1----:R-:W-:Y:S01]  /*49f0*/  @!P4 IMAD.MOV.U32 R0, RZ, RZ, 0x2000 ;  /* 0x00002000ff00c424 */ /* 0x002fe200078e00ff */
[----:B------:R-:W-:Y:S03]  /*4a00*/  UMOV UR10, 0x0 ;  /* 0x00000000000a7882 */ /* 0x000fe60000000000 */
[----:B------:R-:W1:Y:S01]  /*4a10*/  @!P1 LDC R2, c[0x0][0xb0c] ;  /* 0x0002c300ff029b82 */ /* 0x000e620000000800 */
[----:B------:R-:W-:Y:S01]  /*4a20*/  @!UP1 UIADD3 UR18, UPT, UPT, UR34, 0x80, URZ ;  /* 0x0000008022129890 */ /* 0x000fe2000fffe0ff */
[----:B------:R-:W-:Y:S01]  /*4a30*/  @P3 SHF.R.U32.HI R26, RZ, 0x10, R21 ;  /* 0x00000010ff1a3819 */ /* 0x000fe20000011615 */
[----:B------:R-:W-:Y:S01]  /*4a40*/  @!UP1 UIADD3 UR16, UPT, UPT, UR7, 0x4400, URZ ;  /* 0x0000440007109890 */ /* 0x000fe2000fffe0ff */
[----:B------:R-:W-:Y:S01]  /*4a50*/  VIADD R28, R28, 0x1 ;  /* 0x000000011c1c7836 */ /* 0x000fe20000000000 */
[----:B------:R-:W-:Y:S01]  /*4a60*/  VOTEU.ALL UP1, P4 ;  /* 0x0000000000ff7886 */ /* 0x000fe20002020000 */
[----:B------:R-:W-:Y:S01]  /*4a70*/  UMOV UR11, 0x10000000 ;  /* 0x10000000000b7882 */ /* 0x000fe20000000000 */
[----:B------:R-:W-:Y:S01]  /*4a80*/  UMOV UR19, UR35 ;  /* 0x0000002300137c82 */ /* 0x000fe20008000000 */
[----:B------:R-:W-:Y:S01]  /*4a90*/  IMAD.U32 R9, RZ, RZ, UR8 ;  /* 0x00000008ff097e24 */ /* 0x000fe2000f8e00ff */
[----:B------:R-:W-:Y:S01]  /*4aa0*/  UMOV UR20, UR44 ;  /* 0x0000002c00147c82 */ /* 0x000fe20008000000 */
[----:B------:R-:W-:Y:S01]  /*4ab0*/  IMAD.U32 R8, RZ, RZ, UR9 ;  /* 0x00000009ff087e24 */ /* 0x000fe2000f8e00ff */
[----:B------:R-:W-:Y:S02]  /*4ac0*/  UPRMT UR8, UR37, 0x654, UR17 ;  /* 0x0000065425087896 */ /* 0x000fe40008000011 */
[----:B------:R-:W-:Y:S02]  /*4ad0*/  @!P4 R2UR UR15, R9 ;  /* 0x00000000090fc2ca */ /* 0x000fe400000e0000 */
[----:B------:R-:W-:Y:S02]  /*4ae0*/  @!P4 R2UR UR14, R8 ;  /* 0x00000000080ec2ca */ /* 0x000fe400000e0000 */
[----:B------:R-:W3:Y:S11]  /*4af0*/  LDC.64 R8, c[0x0][0xb10] ;  /* 0x0002c400ff087b82 */ /* 0x000ef60000000a00 */
[----:B------:R1:W-:Y:S01]  /*4b00*/  @!UP1 UTMALDG.3D [UR16], [UR14], desc[UR10] ;  /* 0x00000a100e0095b4 */ /* 0x0003e20008011000 */
[----:B------:R5:W-:Y:S01]  /*4b10*/  @!P4 SYNCS.ARRIVE.TRANS64.RED.A0TR RZ, [UR7+0xa0], R0 ;  /* 0x0000a000ffffc9a7 */ /* 0x000be20008300407 */
[C---:B---3--:R-:W-:Y:S01]  /*4b20*/  @!P1 IMAD.HI.U32 R8, R11.reuse, R8, RZ ;  /* 0x000000080b089227 */ /* 0x048fe200078e00ff */
[----:B--2---:R-:W-:Y:S02]  /*4b30*/  @!P1 ISETP.NE.AND P0, PT, R12, 0x1, PT ;  /* 0x000000010c00980c */ /* 0x004fe40003f05270 */
[----:B-1----:R-:W-:Y:S01]  /*4b40*/  @!P1 ISETP.NE.AND P2, PT, R2, 0x1, PT ;  /* 0x000000010200980c */ /* 0x002fe20003f45270 */
[----:B------:R-:W-:Y:S01]  /*4b50*/  SYNCS.ARRIVE.TRANS64.RED.A1T0 RZ, [UR8], RZ ;  /* 0x000000ffffff79a7 */ /* 0x000fe20008100408 */
[C---:B------:R-:W-:Y:S01]  /*4b60*/  @!P1 IMAD.HI.U32 R13, R10.reuse, R13, RZ ;  /* 0x0000000d0a0d9227 */ /* 0x040fe200078e00ff */
[----:B------:R-:W-:Y:S04]  /*4b70*/  @!P1 SHF.R.U32.HI R8, RZ, R9, R8 ;  /* 0x00000009ff089219 */ /* 0x000fe80000011608 */
[----:B------:R-:W-:Y:S01]  /*4b80*/  @!P1 SEL R8, R11, R8, !P2 ;  /* 0x000000080b089207 */ /* 0x000fe20005000000 */
[----:B------:R-:W1:Y:S01]  /*4b90*/  SYNCS.PHASECHK.TRANS64.TRYWAIT P5, [UR7+0xc8], R14 ;  /* 0x0000c80eff0075a7 */ /* 0x000e6200080a1107 */
[----:B-----5:R-:W2:Y:S02]  /*4ba0*/  @!P1 LDC R0, c[0x0][0xb20] ;  /* 0x0002c800ff009b82 */ /* 0x020ea40000000800 */
[----:B--2---:R-:W-:Y:S04]  /*4bb0*/  @!P1 SHF.R.U32.HI R0, RZ, R0, R13 ;  /* 0x00000000ff009219 */ /* 0x004fe8000001160d */
[----:B------:R-:W-:Y:S05]  /*4bc0*/  @!P1 SEL R9, R10, R0, !P0 ;  /* 0x000000000a099207 */ /* 0x000fea0004000000 */
[----:B------:R-:W-:Y:S02]  /*4bd0*/  @!P1 IMAD.IADD R0, R9, 0x1, -R8 ;  /* 0x0000000109009824 */ /* 0x000fe400078e0a08 */
[----:B------:R-:W-:Y:S02]  /*4be0*/  @!P1 IMAD.IADD R8, R8, 0x1, -R9 ;  /* 0x0000000108089824 */ /* 0x000fe400078e0a09 */
[----:B------:R-:W-:Y:S02]  /*4bf0*/  @!P1 IMAD R11, R0, R2, R11 ;  /* 0x00000002000b9224 */ /* 0x000fe400078e020b */
[----:B------:R-:W-:Y:S01]  /*4c00*/  @!P1 IMAD R10, R8, R12, R10 ;  /* 0x0000000c080a9224 */ /* 0x000fe200078e020a */
[----:B-1----:R-:W-:Y:S06]  /*4c10*/  @!P5 BRA `(.L_x_83) ;  /* 0x000000500054d947 */ /* 0x002fec0003800000 */
.L_x_183:
[----:B------:R-:W-:Y:S01]  /*4c20*/  @!P4 IADD3 R2, P0, PT, R30, 0x580, RZ ;  /* 0x000005801e02c810 */ /* 0x000fe20007f1e0ff */
[----:B------:R-:W-:Y:S01]  /*4c30*/  VOTEU.ALL UP1, P4 ;  /* 0x0000000000ff7886 */ /* 0x000fe20002020000 */
[----:B------:R-:W-:Y:S01]  /*4c40*/  UMOV UR18, 0x0 ;  /* 0x0000000000127882 */ /* 0x000fe20000000000 */
[----:B------:R-:W-:Y:S01]  /*4c50*/  UMOV UR19, 0x10000000 ;  /* 0x1000000000137882 */ /* 0x000fe20000000000 */
[----:B------:R-:W-:Y:S01]  /*4c60*/  @!P4 R2UR UR9, R2 ;  /* 0x000000000209c2ca */ /* 0x000fe200000e0000 */
[----:B-1----:R-:W-:Y:S01]  /*4c70*/  @!P4 IMAD.X R0, RZ, RZ, R31, P0 ;  /* 0x000000ffff00c224 */ /* 0x002fe200000e061f */
[----:B------:R-:W-:Y:S01]  /*4c80*/  @!UP1 UIADD3 UR10, UPT, UPT, UR34, 0xc0, URZ ;  /* 0x000000c0220a9890 */ /* 0x000fe2000fffe0ff */
[----:B------:R-:W-:Y:S01]  /*4c90*/  ISETP.NE.AND P0, PT, R28, 0x2, PT ;  /* 0x000000021c00780c */ /* 0x000fe20003f05270 */
[----:B------:R-:W-:Y:S01]  /*4ca0*/  UMOV UR11, UR35 ;  /* 0x00000023000b7c82 */ /* 0x000fe20008000000 */
[----:B------:R-:W-:Y:S01]  /*4cb0*/  UMOV UR12, UR44 ;  /* 0x0000002c000c7c82 */ /* 0x000fe20008000000 */
[----:B------:R-:W-:Y:S01]  /*4cc0*/  @!P4 R2UR UR8, R0 ;  /* 0x000000000008c2ca */ /* 0x000fe200000e0000 */
[----:B------:R-:W-:Y:S01]  /*4cd0*/  IMAD.IADD R14, R10, 0x1, R86 ;  /* 0x000000010a0e7824 */ /* 0x000fe200078e0256 */
[----:B------:R-:W-:Y:S01]  /*4ce0*/  @P3 R2UR UR44, R26 ;  /* 0x000000001a2c32ca */ /* 0x000fe200000e0000 */
[----:B------:R-:W-:Y:S01]  /*4cf0*/  IMAD.IADD R15, R11, 0x1, R87 ;  /* 0x000000010b0f7824 */ /* 0x000fe200078e0257 */
[----:B------:R-:W-:Y:S02]  /*4d00*/  SEL R0, RZ, 0x1, P0 ;  /* 0x00000001ff007807 */ /* 0x000fe40000000000 */
[----:B------:R-:W-:Y:S01]  /*4d10*/  LOP3.LUT R29, R29, 0x1, RZ, 0x3c, !PT ;  /* 0x000000011d1d7812 */ /* 0x000fe200078e3cff */
[----:B------:R-:W-:Y:S01]  /*4d20*/  IMAD.U32 R8, RZ, RZ, UR9 ;  /* 0x00000009ff087e24 */ /* 0x000fe2000f8e00ff */
[----:B------:R-:W-:Y:S01]  /*4d30*/  @!UP1 UIADD3 UR9, UPT, UPT, UR7, 0xa8, URZ ;  /* 0x000000a807099890 */ /* 0x000fe2000fffe0ff */
[----:B------:R-:W-:Y:S02]  /*4d40*/  LOP3.LUT R27, R27, R0, RZ, 0x3c, !PT ;  /* 0x000000001b1b7212 */ /* 0x000fe400078e3cff */
[----:B------:R-:W-:Y:S02]  /*4d50*/  SEL R28, R28, RZ, P0 ;  /* 0x000000ff1c1c7207 */ /* 0x000fe40000000000 */
[----:B------:R-:W-:Y:S01]  /*4d60*/  IMAD.U32 R9, RZ, RZ, UR8 ;  /* 0x00000008ff097e24 */ /* 0x000fe2000f8e00ff */
[----:B------:R-:W-:Y:S01]  /*4d70*/  @!P4 R2UR UR14, R8 ;  /* 0x00000000080ec2ca */ /* 0x000fe200000e0000 */
[----:B------:R-:W-:Y:S01]  /*4d80*/  @!UP1 UIADD3 UR8, UPT, UPT, UR7, 0x6400, URZ ;  /* 0x0000640007089890 */ /* 0x000fe2000fffe0ff */
[----:B------:R-:W-:Y:S02]  /*4d90*/  VOTEU.ALL UP1, P4 ;  /* 0x0000000000ff7886 */ /* 0x000fe40002020000 */
[----:B------:R-:W-:Y:S11]  /*4da0*/  @!P4 R2UR UR15, R9 ;  /* 0x00000000090fc2ca */ /* 0x000ff600000e0000 */
[----:B------:R-:W-:Y:S02]  /*4db0*/  @!UPT UIADD3 URZ, UPT, UPT, URZ, URZ, URZ ;  /* 0x000000fffffff290 */ /* 0x000fe4000fffe0ff */
[----:B------:R2:W-:Y:S01]  /*4dc0*/  @!UP1 UTMALDG.3D [UR8], [UR14], desc[UR18] ;  /* 0x000012080e0095b4 */ /* 0x0005e20008011000 */
[----:B------:R2:W-:Y:S01]  /*4dd0*/  @!P4 SYNCS.ARRIVE.TRANS64.RED.A0TR RZ, [UR7+0xa8], R25 ;  /* 0x0000a819ffffc9a7 */ /* 0x0005e20008300407 */
[----:B------:R-:W-:Y:S01]  /*4de0*/  UPLOP3.LUT UP1, UPT, UPT, UPT, UPT, 0x80, 0x8 ;  /* 0x000000000008789c */ /* 0x000fe20003f2f070 */
[----:B------:R-:W-:Y:S01]  /*4df0*/  SYNCS.ARRIVE.TRANS64.RED.A1T0 RZ, [UR13], RZ ;  /* 0x000000ffffff79a7 */ /* 0x000fe2000810040d */
[----:B------:R-:W-:Y:S09]  /*4e00*/  @P3 BRA `(.L_x_84) ;  /* 0xfffffff0009c3947 */ /* 0x000ff2000383ffff */
[----:B------:R-:W-:-:S04]  /*4e10*/  SHF.L.U32 R2, R29, 0x1f, RZ ;  /* 0x0000001f1d027819 */ /* 0x000fc800000006ff */
[----:B------:R-:W1:Y:S02]  /*4e20*/  SYNCS.PHASECHK.TRANS64.TRYWAIT P0, [UR7+0xb0], R2 ;  /* 0x0000b002ff0075a7 */ /* 0x000e640008001107 */
[----:B-1----:R-:W-:Y:S05]  /*4e30*/  @!P0 BRA `(.L_x_85) ;  /* 0x0000004c00e48947 */ /* 0x002fea0003800000 */
.L_x_185:
[----:B------:R-:W3:Y:S02]  /*4e40*/  SYNCS.PHASECHK.TRANS64.TRYWAIT P0, [UR7+0xb8], R2 ;  /* 0x0000b802ff0075a7 */ /* 0x000ee40008001107 */
[----:B---3--:R-:W-:Y:S05]  /*4e50*/  @!P0 BRA `(.L_x_86) ;  /* 0x0000004c00f48947 */ /* 0x008fea0003800000 */
.L_x_187:
[----:B------:R-:W3:Y:S02]  /*4e60*/  SYNCS.PHASECHK.TRANS64.TRYWAIT P0, [UR7+0xc0], R2 ;  /* 0x0000c002ff0075a7 */ /* 0x000ee40008001107 */
[----:B---3--:R-:W-:Y:S05]  /*4e70*/  @!P0 BRA `(.L_x_87) ;  /* 0x0000005000048947 */ /* 0x008fea0003800000 */
.L_x_189:
[----:B-1----:R-:W-:-:S07]  /*4e80*/  MOV R0, UR7 ;  /* 0x0000000700007c02 */ /* 0x002fce0008000f00 */
.L_x_88:
[----:B-1----:R-:W-:-:S04]  /*4e90*/  SHF.L.U32 R2, R29, 0x1f, RZ ;  /* 0x0000001f1d027819 */ /* 0x002fc800000006ff */
[----:B------:R1:W3:Y:S03]  /*4ea0*/  SYNCS.PHASECHK.TRANS64.TRYWAIT P0, [R0+URZ+0xc8], R2 ;  /* 0x0000c802000075a7 */ /* 0x0002e600080011ff */
[----:B---3--:R-:W-:Y:S05]  /*4eb0*/  @!P0 NANOSLEEP.SYNCS 0x989680 ;  /* 0x009896800000895d */ /* 0x008fea0003900000 */
[----:B------:R-:W3:Y:S02]  /*4ec0*/  @!P0 SYNCS.PHASECHK.TRANS64 P0, [R0+URZ+0xc8], R2 ;  /* 0x0000c802000085a7 */ /* 0x000ee400080010ff */
[----:B--23--:R-:W-:Y:S05]  /*4ed0*/  @P0 EXIT ;  /* 0x000000000000094d */ /* 0x00cfea0003800000 */
[----:B------:R-:W-:Y:S05]  /*4ee0*/  BRA `(.L_x_88) ;  /* 0xfffffffc00e87947 */ /* 0x000fea000383ffff */
.L_x_73:
[----:B------:R-:W-:-:S06]  /*4ef0*/  UISETP.GE.AND UP1, UPT, UR8, 0x4, UPT ;  /* 0x000000040800788c */ /* 0x000fcc000bf26270 */
[----:B------:R-:W-:-:S13]  /*4f00*/  PLOP3.LUT P0, PT, PT, PT, UP1, 0x80, 0x8 ;  /* 0x000000000008781c */ /* 0x000fda0003f0f018 */
[----:B------:R-:W-:Y:S05]  /*4f10*/  @!P0 EXIT ;  /* 0x000000000000894d */ /* 0x000fea0003800000 */
[----:B------:R-:W-:Y:S01]  /*4f20*/  BAR.SYNC.DEFER_BLOCKING 0x6, 0xa0 ;  /* 0x0182800000007b1d */ /* 0x000fe20000010000 */
[C---:B------:R-:W-:Y:S01]  /*4f30*/  IMAD.SHL.U32 R4, R101.reuse, 0x40, RZ ;  /* 0x0000004065047824 */ /* 0x040fe200078e00ff */
[----:B------:R-:W-:Y:S01]  /*4f40*/  SHF.R.U32.HI R3, RZ, 0x1, R101 ;  /* 0x00000001ff037819 */ /* 0x000fe20000011665 */
[C---:B------:R-:W-:Y:S01]  /*4f50*/  IMAD.U32 R46, R101.reuse, 0x10000, RZ ;  /* 0x00010000652e7824 */ /* 0x040fe200078e00ff */
[C---:B------:R-:W-:Y:S01]  /*4f60*/  R2P PR, R101.reuse, 0x6 ;  /* 0x0000000665007804 */ /* 0x040fe20000000000 */
[C---:B------:R-:W-:Y:S01]  /*4f70*/  IMAD.SHL.U32 R2, R101.reuse, 0x20, RZ ;  /* 0x0000002065027824 */ /* 0x040fe200078e00ff */
[----:B------:R-:W-:Y:S02]  /*4f80*/  UMOV UR36, 0x400 ;  /* 0x0000040000247882 */ /* 0x000fe40000000000 */
[----:B------:R-:W1:Y:S01]  /*4f90*/  LDC R91, c[0x0][0x370] ;  /* 0x0000dc00ff5b7b82 */ /* 0x000e620000000800 */
[----:B------:R-:W-:Y:S01]  /*4fa0*/  ULEA UR36, UR37, UR36, 0x18 ;  /* 0x0000002425247291 */ /* 0x000fe2000f8ec0ff */
[C---:B------:R-:W-:Y:S01]  /*4fb0*/  LOP3.LUT R5, R4.reuse, 0x1c0, RZ, 0xc0, !PT ;  /* 0x000001c004057812 */ /* 0x040fe200078ec0ff */
[----:B------:R-:W-:Y:S01]  /*4fc0*/  IMAD.SHL.U32 R92, R101, 0x8, RZ ;  /* 0x00000008655c7824 */ /* 0x000fe200078e00ff */
[----:B------:R-:W-:Y:S01]  /*4fd0*/  LOP3.LUT R4, R4, 0x200, RZ, 0xc0, !PT ;  /* 0x0000020004047812 */ /* 0x000fe200078ec0ff */
[----:B------:R-:W-:Y:S01]  /*4fe0*/  IMAD.MOV.U32 R99, RZ, RZ, 0x20 ;  /* 0x00000020ff637424 */ /* 0x000fe200078e00ff */
[----:B------:R-:W-:Y:S01]  /*4ff0*/  LOP3.LUT R3, R5, 0x8, R3, 0xf8, !PT ;  /* 0x0000000805037812 */ /* 0x000fe200078ef803 */
[----:B------:R-:W-:Y:S01]  /*5000*/  UIADD3 UR4, UPT, UPT, UR36, 0x400, URZ ;  /* 0x0000040024047890 */ /* 0x000fe2000fffe0ff */
[----:B------:R-:W2:Y:S01]  /*5010*/  LDC R42, c[0x0][0xb0c] ;  /* 0x0002c300ff2a7b82 */ /* 0x000ea20000000800 */
[----:B------:R-:W-:Y:S01]  /*5020*/  LOP3.LUT R46, R46, 0x600000, RZ, 0xc0, !PT ;  /* 0x006000002e2e7812 */ /* 0x000fe200078ec0ff */
[----:B------:R-:W-:Y:S01]  /*5030*/  IMAD.MOV.U32 R98, RZ, RZ, 0x1 ;  /* 0x00000001ff627424 */ /* 0x000fe200078e00ff */
[----:B------:R-:W-:Y:S01]  /*5040*/  LOP3.LUT R2, R4, 0xc00, R2, 0xf8, !PT ;  /* 0x00000c0004027812 */ /* 0x000fe200078ef802 */
[----:B------:R-:W-:Y:S01]  /*5050*/  IMAD.MOV.U32 R45, RZ, RZ, RZ ;  /* 0x000000ffff2d7224 */ /* 0x000fe200078e00ff */
[----:B------:R-:W-:-:S02]  /*5060*/  LOP3.LUT R92, R3, 0x38, R92, 0x78, !PT ;  /* 0x00000038035c7812 */ /* 0x000fc400078e785c */
[----:B------:R-:W-:Y:S02]  /*5070*/  CS2R R96, SRZ ;  /* 0x0000000000607805 */ /* 0x000fe4000001ff00 */
[----:B------:R-:W-:Y:S01]  /*5080*/  SEL R100, R99, 0xffffffe0, !P2 ;  /* 0xffffffe063647807 */ /* 0x000fe20005000000 */
[----:B------:R-:W4:Y:S01]  /*5090*/  LDC R89, c[0x0][0xb20] ;  /* 0x0002c800ff597b82 */ /* 0x000f220000000800 */
[----:B------:R-:W3:Y:S01]  /*50a0*/  LDS R0, [UR36+0x190] ;  /* 0x00019024ff007984 */ /* 0x000ee20008000800 */
[----:B------:R-:W-:Y:S01]  /*50b0*/  LOP3.LUT R92, R2, R92, RZ, 0xfc, !PT ;  /* 0x0000005c025c7212 */ /* 0x000fe200078efcff */
[----:B------:R-:W-:Y:S01]  /*50c0*/  IMAD.MOV.U32 R104, RZ, RZ, RZ ;  /* 0x000000ffff687224 */ /* 0x000fe200078e00ff */
[----:B------:R-:W-:Y:S01]  /*50d0*/  LOP3.LUT R101, R101, 0x60, RZ, 0xc0, !PT ;  /* 0x0000006065657812 */ /* 0x000fe200078ec0ff */
[----:B------:R-:W-:Y:S01]  /*50e0*/  IMAD.U32 R94, RZ, RZ, UR4 ;  /* 0x00000004ff5e7e24 */ /* 0x000fe2000f8e00ff */
[----:B------:R-:W-:Y:S01]  /*50f0*/  SEL R99, R99, 0xffffffe0, !P1 ;  /* 0xffffffe063637807 */ /* 0x000fe20004800000 */
[----:B------:R-:W1:Y:S01]  /*5100*/  LDCU.64 UR52, c[0x0][0x348] ;  /* 0x00006900ff3477ac */ /* 0x000e620008000a00 */
[----:B------:R-:W1:Y:S01]  /*5110*/  LDC R41, c[0x0][0xb30] ;  /* 0x0002cc00ff297b82 */ /* 0x000e620000000800 */
[----:B------:R-:W1:Y:S01]  /*5120*/  LDCU.64 UR38, c[0x0][0x888] ;  /* 0x00011100ff2677ac */ /* 0x000e620008000a00 */
[----:B------:R-:W1:Y:S06]  /*5130*/  LDCU.64 UR46, c[0x0][0x890] ;  /* 0x00011200ff2e77ac */ /* 0x000e6c0008000a00 */
[----:B------:R-:W1:Y:S01]  /*5140*/  LDC.64 R84, c[0x0][0xb10] ;  /* 0x0002c400ff547b82 */ /* 0x000e620000000a00 */
[----:B------:R-:W-:Y:S01]  /*5150*/  UMOV UR45, URZ ;  /* 0x000000ff002d7c82 */ /* 0x000fe20008000000 */
[----:B------:R-:W-:-:S06]  /*5160*/  UMOV UR51, URZ ;  /* 0x000000ff00337c82 */ /* 0x000fcc0008000000 */
[----:B------:R-:W1:Y:S08]  /*5170*/  LDC.64 R38, c[0x0][0xb18] ;  /* 0x0002c600ff267b82 */ /* 0x000e700000000a00 */
[----:B------:R-:W1:Y:S08]  /*5180*/  LDC.64 R36, c[0x0][0xb28] ;  /* 0x0002ca00ff247b82 */ /* 0x000e700000000a00 */
[----:B------:R-:W1:Y:S01]  /*5190*/  LDC.64 R82, c[0x0][0x8b0] ;  /* 0x00022c00ff527b82 */ /* 0x000e620000000a00 */
[----:B---3--:R-:W-:-:S07]  /*51a0*/  IMAD.IADD R46, R0, 0x1, R46 ;  /* 0x00000001002e7824 */ /* 0x008fce00078e022e */
[----:B------:R-:W3:Y:S08]  /*51b0*/  LDC.64 R80, c[0x0][0x8a8] ;  /* 0x00022a00ff507b82 */ /* 0x000ef00000000a00 */
[----:B--2-4-:R-:W1:Y:S02]  /*51c0*/  LDC R90, c[0x0][0x374] ;  /* 0x0000dd00ff5a7b82 */ /* 0x014e640000000800 */
.L_x_132:
[----:B------:R-:W-:Y:S02]  /*51d0*/  LEA R0, R104, UR36, 0x3 ;  /* 0x0000002468007c11 */ /* 0x000fe4000f8e18ff */
[----:B------:R-:W-:Y:S02]  /*51e0*/  SHF.L.U32 R2, R96, 0x1f, RZ ;  /* 0x0000001f60027819 */ /* 0x000fe400000006ff */
[----:B-1----:R-:W-:Y:S02]  /*51f0*/  LEA R16, R104, UR36, 0x4 ;  /* 0x0000002468107c11 */ /* 0x002fe4000f8e20ff */
[----:B------:R-:W2:Y:S02]  /*5200*/  SYNCS.PHASECHK.TRANS64.TRYWAIT P0, [R0+URZ+0xe0], R2 ;  /* 0x0000e002000075a7 */ /* 0x000ea400080011ff */
[----:B--2---:R-:W-:Y:S05]  /*5210*/  @!P0 BRA `(.L_x_89) ;  /* 0x0000004c00348947 */ /* 0x004fea0003800000 */
.L_x_190:
[----:B------:R-:W4:Y:S01]  /*5220*/  LDC.64 R10, c[0x0][0xb10] ;  /* 0x0002c400ff0a7b82 */ /* 0x000f220000000a00 */
[----:B------:R-:W3:Y:S01]  /*5230*/  LDS.128 R16, [R16+0x170] ;  /* 0x0001700010107984 */ /* 0x000ee20000000c00 */
[----:B-1----:R-:W-:Y:S01]  /*5240*/  ISETP.NE.AND P1, PT, R41, 0x1, PT ;  /* 0x000000012900780c */ /* 0x002fe20003f25270 */
[----:B--2---:R-:W-:Y:S01]  /*5250*/  VIADD R0, R0, 0xf0 ;  /* 0x000000f000007836 */ /* 0x004fe20000000000 */
[----:B------:R-:W-:Y:S04]  /*5260*/  ISETP.GE.AND P0, PT, R40, 0x1, PT ;  /* 0x000000012800780c */ /* 0x000fe80003f06270 */
[----:B------:R-:W1:Y:S01]  /*5270*/  LDC.64 R8, c[0x0][0xb18] ;  /* 0x0002c600ff087b82 */ /* 0x000e620000000a00 */
[----:B------:R-:W-:Y:S01]  /*5280*/  PRMT R0, RZ, 0x654, R0 ;  /* 0x00000654ff007816 */ /* 0x000fe20000000000 */
[----:B------:R-:W-:Y:S01]  /*5290*/  @!PT LDS RZ, [RZ] ;  /* 0x00000000fffff984 */ /* 0x000fe20000000800 */
[----:B------:R-:W-:Y:S01]  /*52a0*/  @!PT LDS RZ, [RZ] ;  /* 0x00000000fffff984 */ /* 0x000fe20000000800 */
[----:B------:R-:W-:Y:S01]  /*52b0*/  @!PT LDS RZ, [RZ] ;  /* 0x00000000fffff984 */ /* 0x000fe20000000800 */
[----:B------:R-:W-:Y:S01]  /*52c0*/  @!PT LDS RZ, [RZ] ;  /* 0x00000000fffff984 */ /* 0x000fe20000000800 */
[----:B------:R2:W-:Y:S06]  /*52d0*/  MEMBAR.ALL.CTA ;  /* 0x0000000000007992 */ /* 0x0005ec0000008000 */
[----:B--2---:R-:W2:Y:S01]  /*52e0*/  FENCE.VIEW.ASYNC.S ;  /* 0x00000000000073c6 */ /* 0x004ea20000000000 */
[----:B------:R-:W1:Y:S08]  /*52f0*/  @!P1 LDC R12, c[0x0][0xb20] ;  /* 0x0002c800ff0c9b82 */ /* 0x000e700000000800 */
[----:B------:R-:W1:Y:S01]  /*5300*/  @!P1 LDC R7, c[0x0][0xb0c] ;  /* 0x0002c300ff079b82 */ /* 0x000e620000000800 */
[----:B--2---:R2:W-:Y:S01]  /*5310*/  SYNCS.ARRIVE.TRANS64.RED.A1T0 RZ, [R0+URZ], RZ ;  /* 0x000000ff00ff79a7 */ /* 0x0045e200081004ff */
[----:B---3--:R-:W-:Y:S04]  /*5320*/  LOP3.LUT P4, RZ, R18, 0x1, RZ, 0xc0, !PT ;  /* 0x0000000112ff7812 */ /* 0x008fe8000788c0ff */
[----:B------:R-:W-:Y:S09]  /*5330*/  P2R R102, PR, RZ, 0x10 ;  /* 0x00000010ff667803 */ /* 0x000ff20000000000 */
[----:B------:R-:W-:Y:S02]  /*5340*/  @P4 MOV R44, R16 ;  /* 0x00000010002c4202 */ /* 0x000fe40000000f00 */
[----:B------:R-:W-:Y:S01]  /*5350*/  @P4 LOP3.LUT R43, R17, 0xffff, RZ, 0xc0, !PT ;  /* 0x0000ffff112b4812 */ /* 0x000fe200078ec0ff */
[----:B--2-4-:R-:W-:Y:S06]  /*5360*/  @!P0 BRA `(.L_x_90) ;  /* 0x0000000000a48947 */ /* 0x014fec0003800000 */
[----:B------:R-:W-:Y:S01]  /*5370*/  IMAD.HI.U32 R0, R90, R39, RZ ;  /* 0x000000275a007227 */ /* 0x000fe200078e00ff */
[----:B------:R-:W-:Y:S02]  /*5380*/  ISETP.NE.AND P0, PT, R38, 0x1, PT ;  /* 0x000000012600780c */ /* 0x000fe40003f05270 */
[----:B------:R-:W-:Y:S01]  /*5390*/  ISETP.NE.AND P2, PT, R40, 0x1, PT ;  /* 0x000000012800780c */ /* 0x000fe20003f45270 */
[----:B------:R-:W-:Y:S01]  /*53a0*/  IMAD.HI.U32 R4, R91, R84, RZ ;  /* 0x000000545b047227 */ /* 0x000fe200078e00ff */
[----:B------:R-:W-:Y:S02]  /*53b0*/  SHF.R.U32.HI R0, RZ, R89, R0 ;  /* 0x00000059ff007219 */ /* 0x000fe40000011600 */
[----:B------:R-:W-:Y:S01]  /*53c0*/  ISETP.NE.AND P3, PT, R42, 0x1, PT ;  /* 0x000000012a00780c */ /* 0x000fe20003f65270 */
[----:B------:R-:W-:Y:S01]  /*53d0*/  IMAD.HI.U32 R6, R43, R39, RZ ;  /* 0x000000272b067227 */ /* 0x000fe200078e00ff */
[-C--:B------:R-:W-:Y:S02]  /*53e0*/  SHF.R.U32.HI R4, RZ, R85.reuse, R4 ;  /* 0x00000055ff047219 */ /* 0x080fe40000011604 */
[----:B------:R-:W-:Y:S01]  /*53f0*/  SEL R0, R90, R0, !P0 ;  /* 0x000000005a007207 */ /* 0x000fe20004000000 */
[----:B------:R-:W-:Y:S01]  /*5400*/  IMAD.HI.U32 R5, R44, R84, RZ ;  /* 0x000000542c057227 */ /* 0x000fe200078e00ff */
[----:B------:R-:W-:Y:S03]  /*5410*/  SEL R4, R91, R4, !P3 ;  /* 0x000000045b047207 */ /* 0x000fe60005800000 */
[-C--:B------:R-:W-:Y:S01]  /*5420*/  IMAD.HI.U32 R3, R0, R36.reuse, RZ ;  /* 0x0000002400037227 */ /* 0x080fe200078e00ff */
[----:B------:R-:W-:Y:S03]  /*5430*/  SHF.R.U32.HI R5, RZ, R85, R5 ;  /* 0x00000055ff057219 */ /* 0x000fe60000011605 */
[----:B------:R-:W-:Y:S01]  /*5440*/  IMAD.HI.U32 R2, R4, R36, RZ ;  /* 0x0000002404027227 */ /* 0x000fe200078e00ff */
[----:B------:R-:W-:Y:S02]  /*5450*/  @P2 SHF.R.U32.HI R0, RZ, R37, R3 ;  /* 0x00000025ff002219 */ /* 0x000fe40000011603 */
[----:B------:R-:W-:Y:S02]  /*5460*/  SHF.R.U32.HI R3, RZ, R89, R6 ;  /* 0x00000059ff037219 */ /* 0x000fe40000011606 */
[----:B------:R-:W-:Y:S01]  /*5470*/  @P2 SHF.R.U32.HI R4, RZ, R37, R2 ;  /* 0x00000025ff042219 */ /* 0x000fe20000011602 */
[----:B------:R-:W-:Y:S01]  /*5480*/  IMAD R0, R40, R0, RZ ;  /* 0x0000000028007224 */ /* 0x000fe200078e02ff */
[----:B------:R-:W-:Y:S02]  /*5490*/  SEL R3, R43, R3, !P0 ;  /* 0x000000032b037207 */ /* 0x000fe40004000000 */
[----:B------:R-:W-:Y:S01]  /*54a0*/  SEL R2, R44, R5, !P3 ;  /* 0x000000052c027207 */ /* 0x000fe20005800000 */
[----:B------:R-:W-:Y:S01]  /*54b0*/  IMAD R5, R40, R4, RZ ;  /* 0x0000000428057224 */ /* 0x000fe200078e02ff */
[C---:B------:R-:W-:Y:S01]  /*54c0*/  ISETP.GE.AND P0, PT, R3.reuse, R0, PT ;  /* 0x000000000300720c */ /* 0x040fe20003f06270 */
[C---:B------:R-:W-:Y:S03]  /*54d0*/  IMAD.HI.U32 R0, R3.reuse, R36, RZ ;  /* 0x0000002403007227 */ /* 0x040fe600078e00ff */
[C---:B------:R-:W-:Y:S02]  /*54e0*/  ISETP.GE.OR P0, PT, R2.reuse, R5, P0 ;  /* 0x000000050200720c */ /* 0x040fe40000706670 */
[----:B------:R-:W-:Y:S04]  /*54f0*/  SHF.R.U32.HI R0, RZ, R37, R0 ;  /* 0x00000025ff007219 */ /* 0x000fe80000011600 */
[C---:B------:R-:W-:Y:S05]  /*5500*/  SEL R6, R3.reuse, R0, !P2 ;  /* 0x0000000003067207 */ /* 0x040fea0005000000 */
        /* <DEDUP_REMOVED lines=14> */
[----:B------:R-:W-:Y:S07]  /*55f0*/  IMAD R43, R3, R38, R43 ;  /* 0x00000026032b7224 */ /* 0x000fee00078e022b */
.L_x_90:
[----:B-1----:R-:W-:Y:S01]  /*5600*/  @!P1 ISETP.NE.AND P0, PT, R8, 0x1, PT ;  /* 0x000000010800980c */ /* 0x002fe20003f05270 */
[----:B------:R-:W-:Y:S01]  /*5610*/  @!P1 IMAD.HI.U32 R2, R43, R9, RZ ;  /* 0x000000092b029227 */ /* 0x000fe200078e00ff */
[----:B------:R-:W-:Y:S01]  /*5620*/  R2UR UR42, R15 ;  /* 0x000000000f2a72ca */ /* 0x000fe200000e0000 */
[----:B------:R-:W-:Y:S01]  /*5630*/  BSSY.RECONVERGENT B6, `(.L_x_91) ;  /* 0x0000031000067945 */ /* 0x000fe20003800200 */
[----:B------:R-:W-:Y:S01]  /*5640*/  R2UR UR41, R14 ;  /* 0x000000000e2972ca */ /* 0x000fe200000e0000 */
[----:B------:R-:W-:Y:S01]  /*5650*/  @!P1 IMAD.HI.U32 R0, R44, R10, RZ ;  /* 0x0000000a2c009227 */ /* 0x000fe200078e00ff */
[----:B------:R-:W-:Y:S02]  /*5660*/  @!P1 SHF.R.U32.HI R2, RZ, R12, R2 ;  /* 0x0000000cff029219 */ /* 0x000fe40000011602 */
[----:B------:R-:W-:Y:S01]  /*5670*/  @!P1 ISETP.NE.AND P2, PT, R7, 0x1, PT ;  /* 0x000000010700980c */ /* 0x000fe20003f45270 */
[----:B------:R-:W-:Y:S01]  /*5680*/  VIADD R104, R104, 0x1 ;  /* 0x0000000168687836 */ /* 0x000fe20000000000 */
[----:B------:R-:W-:Y:S02]  /*5690*/  @!P1 SEL R2, R43, R2, !P0 ;  /* 0x000000022b029207 */ /* 0x000fe40004000000 */
[----:B------:R-:W-:Y:S02]  /*56a0*/  @!P1 SHF.R.U32.HI R0, RZ, R11, R0 ;  /* 0x0000000bff009219 */ /* 0x000fe40000011600 */
[----:B------:R-:W-:Y:S01]  /*56b0*/  LOP3.LUT P0, RZ, R94, 0x3f0, RZ, 0xc0, !PT ;  /* 0x000003f05eff7812 */ /* 0x000fe2000780c0ff */
[----:B------:R-:W-:Y:S01]  /*56c0*/  USHF.L.U32 UR42, UR42, 0x6, URZ ;  /* 0x000000062a2a7899 */ /* 0x000fe200080006ff */
[----:B------:R-:W-:Y:S01]  /*56d0*/  @!P1 SEL R3, R44, R0, !P2 ;  /* 0x000000002c039207 */ /* 0x000fe20005000000 */
[----:B------:R-:W-:Y:S01]  /*56e0*/  USHF.L.U32 UR41, UR41, 0x8, URZ ;  /* 0x0000000829297899 */ /* 0x000fe200080006ff */
[----:B------:R-:W-:Y:S03]  /*56f0*/  @P4 SHF.R.U32.HI R95, RZ, 0x10, R17 ;  /* 0x00000010ff5f4819 */ /* 0x000fe60000011611 */
[----:B------:R-:W-:Y:S02]  /*5700*/  @!P1 IMAD.IADD R0, R2, 0x1, -R3 ;  /* 0x0000000102009824 */ /* 0x000fe400078e0a03 */
[----:B------:R-:W-:Y:S02]  /*5710*/  @!P1 IMAD.IADD R2, R3, 0x1, -R2 ;  /* 0x0000000103029824 */ /* 0x000fe400078e0a02 */
[----:B------:R-:W-:Y:S02]  /*5720*/  @!P1 IMAD R44, R0, R7, R44 ;  /* 0x00000007002c9224 */ /* 0x000fe400078e022c */
[----:B------:R-:W-:Y:S01]  /*5730*/  @!P1 IMAD R43, R2, R8, R43 ;  /* 0x00000008022b9224 */ /* 0x000fe200078e022b */
[----:B------:R-:W-:Y:S06]  /*5740*/  @!P0 BRA `(.L_x_92) ;  /* 0x00000000007c8947 */ /* 0x000fec0003800000 */
[----:B------:R-:W1:Y:S01]  /*5750*/  LDCU.64 UR8, c[0x4][0x80] ;  /* 0x01001000ff0877ac */ /* 0x000e620008000a00 */
[----:B------:R-:W-:Y:S01]  /*5760*/  MOV R2, 0x0 ;  /* 0x0000000000027802 */ /* 0x000fe20000000f00 */
[----:B------:R-:W-:Y:S02]  /*5770*/  HFMA2 R12, -RZ, RZ, 0, 5.9604644775390625e-08 ;  /* 0x00000001ff0c7431 */ /* 0x000fe400000001ff */
[----:B------:R-:W-:Y:S01]  /*5780*/  IMAD.MOV.U32 R8, RZ, RZ, 0x70 ;  /* 0x00000070ff087424 */ /* 0x000fe200078e00ff */
[----:B------:R2:W3:Y:S01]  /*5790*/  LDC.64 R14, c[0x4][R2] ;  /* 0x01000000020e7b82 */ /* 0x0004e20000000a00 */
[----:B------:R-:W4:Y:S01]  /*57a0*/  LDCU.64 UR6, c[0x4][0x88] ;  /* 0x01001100ff0677ac */ /* 0x000f220008000a00 */
[----:B------:R-:W-:Y:S01]  /*57b0*/  IMAD.MOV.U32 R13, RZ, RZ, RZ ;  /* 0x000000ffff0d7224 */ /* 0x000fe200078e00ff */
[----:B------:R-:W2:Y:S01]  /*57c0*/  LDCU.64 UR4, c[0x4][0x8] ;  /* 0x01000100ff0477ac */ /* 0x000ea20008000a00 */
[----:B-1----:R-:W-:Y:S01]  /*57d0*/  MOV R5, UR9 ;  /* 0x0000000900057c02 */ /* 0x002fe20008000f00 */
[----:B------:R-:W-:Y:S01]  /*57e0*/  IMAD.U32 R4, RZ, RZ, UR8 ;  /* 0x00000008ff047e24 */ /* 0x000fe2000f8e00ff */
[----:B----4-:R-:W-:Y:S01]  /*57f0*/  MOV R7, UR7 ;  /* 0x0000000700077c02 */ /* 0x010fe20008000f00 */
[----:B------:R-:W-:Y:S01]  /*5800*/  IMAD.U32 R6, RZ, RZ, UR6 ;  /* 0x00000006ff067e24 */ /* 0x000fe2000f8e00ff */
[----:B--2---:R-:W-:Y:S01]  /*5810*/  MOV R11, UR5 ;  /* 0x00000005000b7c02 */ /* 0x004fe20008000f00 */
[----:B------:R-:W-:Y:S02]  /*5820*/  IMAD.U32 R10, RZ, RZ, UR4 ;  /* 0x00000004ff0a7e24 */ /* 0x000fe4000f8e00ff */
[----:B------:R-:W-:Y:S07]  /*5830*/  LEPC R20, `(.L_x_93) ;  /* 0x000000001014794e */ /* 0x000fee0000000000 */
[----:B---3-5:R-:W-:Y:S05]  /*5840*/  CALL.ABS.NOINC R14 ;  /* 0x000000000e007343 */ /* 0x028fea0003c00000 */
.L_x_93:
[----:B------:R-:W1:Y:S01]  /*5850*/  LDCU.64 UR8, c[0x4][0x80] ;  /* 0x01001000ff0877ac */ /* 0x000e620008000a00 */
[----:B------:R-:W2:Y:S01]  /*5860*/  LDC.64 R2, c[0x4][R2] ;  /* 0x0100000002027b82 */ /* 0x000ea20000000a00 */
[----:B------:R-:W-:Y:S02]  /*5870*/  HFMA2 R12, -RZ, RZ, 0, 5.9604644775390625e-08 ;  /* 0x00000001ff0c7431 */ /* 0x000fe400000001ff */
[----:B------:R-:W-:Y:S02]  /*5880*/  IMAD.MOV.U32 R8, RZ, RZ, 0x70 ;  /* 0x00000070ff087424 */ /* 0x000fe400078e00ff */
[----:B------:R-:W-:Y:S01]  /*5890*/  IMAD.MOV.U32 R13, RZ, RZ, RZ ;  /* 0x000000ffff0d7224 */ /* 0x000fe200078e00ff */
[----:B------:R-:W3:Y:S01]  /*58a0*/  LDCU.64 UR6, c[0x4][0x88] ;  /* 0x01001100ff0677ac */ /* 0x000ee20008000a00 */
[----:B------:R-:W4:Y:S01]  /*58b0*/  LDCU.64 UR4, c[0x4][0x8] ;  /* 0x01000100ff0477ac */ /* 0x000f220008000a00 */
[----:B-1----:R-:W-:Y:S02]  /*58c0*/  MOV R4, UR8 ;  /* 0x0000000800047c02 */ /* 0x002fe40008000f00 */
[----:B------:R-:W-:Y:S02]  /*58d0*/  MOV R5, UR9 ;  /* 0x0000000900057c02 */ /* 0x000fe40008000f00 */
[----:B---3--:R-:W-:Y:S01]  /*58e0*/  MOV R7, UR7 ;  /* 0x0000000700077c02 */ /* 0x008fe20008000f00 */
[----:B------:R-:W-:Y:S01]  /*58f0*/  IMAD.U32 R6, RZ, RZ, UR6 ;  /* 0x00000006ff067e24 */ /* 0x000fe2000f8e00ff */
[----:B----4-:R-:W-:Y:S01]  /*5900*/  MOV R11, UR5 ;  /* 0x00000005000b7c02 */ /* 0x010fe20008000f00 */
[----:B------:R-:W-:Y:S02]  /*5910*/  IMAD.U32 R10, RZ, RZ, UR4 ;  /* 0x00000004ff0a7e24 */ /* 0x000fe4000f8e00ff */
[----:B------:R-:W-:Y:S07]  /*5920*/  LEPC R20, `(.L_x_92) ;  /* 0x000000001014794e */ /* 0x000fee0000000000 */
[----:B--2---:R-:W-:Y:S05]  /*5930*/  CALL.ABS.NOINC R2 ;  /* 0x0000000002007343 */ /* 0x004fea0003c00000 */
.L_x_92:
[----:B------:R-:W-:Y:S05]  /*5940*/  BSYNC.RECONVERGENT B6 ;  /* 0x0000000000067941 */ /* 0x000fea0003800200 */
.L_x_91:
[----:B------:R-:W-:Y:S01]  /*5950*/  ISETP.NE.U32.AND P4, PT, R82, RZ, PT ;  /* 0x000000ff5200720c */ /* 0x000fe20003f85070 */
[----:B------:R-:W-:Y:S01]  /*5960*/  UISETP.NE.AND UP2, UPT, UR50, URZ, UPT ;  /* 0x000000ff3200728c */ /* 0x000fe2000bf45270 */
[----:B------:R-:W-:Y:S01]  /*5970*/  ISETP.NE.U32.AND P2, PT, RZ, UR38, PT ;  /* 0x00000026ff007c0c */ /* 0x000fe2000bf45070 */
[----:B------:R-:W-:Y:S01]  /*5980*/  UISETP.NE.U32.AND UP1, UPT, UR46, URZ, UPT ;  /* 0x000000ff2e00728c */ /* 0x000fe2000bf25070 */
[----:B------:R-:W-:Y:S01]  /*5990*/  ISETP.NE.AND.EX P4, PT, R83, RZ, PT, P4 ;  /* 0x000000ff5300720c */ /* 0x000fe20003f85340 */
[----:B------:R-:W-:Y:S01]  /*59a0*/  UPLOP3.LUT UP0, UPT, UPT, UPT, UPT, 0x40, 0x4 ;  /* 0x000000000004789c */ /* 0x000fe20003f0e870 */
[----:B------:R-:W-:Y:S01]  /*59b0*/  ISETP.NE.AND.EX P2, PT, RZ, UR39, PT, P2 ;  /* 0x00000027ff007c0c */ /* 0x000fe2000bf45320 */
[----:B------:R-:W-:Y:S01]  /*59c0*/  UISETP.NE.AND.EX UP1, UPT, UR47, URZ, UPT, UP1 ;  /* 0x000000ff2f00728c */ /* 0x000fe2000bf25310 */
[----:B------:R-:W-:Y:S04]  /*59d0*/  PLOP3.LUT P1, PT, PT, PT, UP2, 0x80, 0x8 ;  /* 0x000000000008781c */ /* 0x000fe80003f2f028 */
[----:B------:R-:W-:Y:S06]  /*59e0*/  @UP2 UPLOP3.LUT UP0, UPT, UPT, UPT, UP1, 0x80, 0x8 ;  /* 0x000000000008289c */ /* 0x000fec0003f0f010 */
[----:B------:R-:W-:Y:S01]  /*59f0*/  PLOP3.LUT P0, PT, PT, PT, UP0, 0x80, 0x8 ;  /* 0x000000000008781c */ /* 0x000fe20003f0f008 */
[----:B------:R-:W-:Y:S01]  /*5a00*/  @!UPT UIADD3 URZ, UPT, UPT, URZ, URZ, URZ ;  /* 0x000000fffffff290 */ /* 0x000fe2000fffe0ff */
[----:B------:R-:W-:Y:S11]  /*5a10*/  BRA.U !UP1, `(.L_x_94) ;  /* 0x0000000109387547 */ /* 0x000ff6000b800000 */
[----:B------:R-:W-:Y:S01]  /*5a20*/  UISETP.NE.U32.AND UP0, UPT, UR38, URZ, UPT ;  /* 0x000000ff2600728c */ /* 0x000fe2000bf05070 */
[----:B------:R-:W-:Y:S02]  /*5a30*/  HFMA2 R0, -RZ, RZ, 0, 5.9604644775390625e-08 ;  /* 0x00000001ff007431 */ /* 0x000fe400000001ff */
[----:B------:R-:W-:Y:S01]  /*5a40*/  IMAD.MOV.U32 R88, RZ, RZ, 0x1 ;  /* 0x00000001ff587424 */ /* 0x000fe200078e00ff */
[----:B------:R-:W-:Y:S06]  /*5a50*/  UISETP.NE.AND.EX UP0, UPT, UR39, URZ, UPT, UP0 ;  /* 0x000000ff2700728c */ /* 0x000fec000bf05300 */
[----:B------:R-:W-:Y:S05]  /*5a60*/  PLOP3.LUT P3, PT, PT, PT, UP0, 0x80, 0x8 ;  /* 0x000000000008781c */ /* 0x000fea0003f6f008 */
[----:B------:R-:W1:Y:S01]  /*5a70*/  @UP0 LDCU.64 UR6, c[0x0][0x888] ;  /* 0x00011100ff0607ac */ /* 0x000e620008000a00 */
[----:B------:R-:W-:Y:S07]  /*5a80*/  @UP0 UIMAD UR4, UR44, UR46, URZ ;  /* 0x0000002e2c0402a4 */ /* 0x000fee000f8e02ff */
[----:B------:R-:W-:Y:S01]  /*5a90*/  @!P3 PRMT R88, R0, 0x7610, R88 ;  /* 0x000076100058b816 */ /* 0x000fe20000000058 */
[----:B-1----:R-:W-:Y:S03]  /*5aa0*/  @UP0 UIMAD.WIDE UR6, UR4, 0x4, UR6 ;  /* 0x00000004040608a5 */ /* 0x002fe6000f8e0206 */
[----:B------:R-:W1:Y:S03]  /*5ab0*/  @!UP0 LDCU UR4, c[0x0][0x880] ;  /* 0x00011000ff0487ac */ /* 0x000e660008000800 */
[----:B------:R-:W-:Y:S01]  /*5ac0*/  IMAD.U32 R2, RZ, RZ, UR6 ;  /* 0x00000006ff027e24 */ /* 0x000fe2000f8e00ff */
[----:B------:R-:W-:Y:S05]  /*5ad0*/  MOV R3, UR7 ;  /* 0x0000000700037c02 */ /* 0x000fea0008000f00 */
[----:B-----5:R2:W5:Y:S02]  /*5ae0*/  @P3 LDG.E R49, desc[UR48][R2.64] ;  /* 0x0000003002313981 */ /* 0x020564000c1e1900 */
[----:B-12---:R-:W-:Y:S02]  /*5af0*/  @!P3 IMAD.U32 R49, RZ, RZ, UR4 ;  /* 0x00000004ff31be24 */ /* 0x006fe4000f8e00ff */
.L_x_94:
[----:B------:R-:W-:Y:S05]  /*5b00*/  @!P4 BRA `(.L_x_95) ;  /* 0x000000000020c947 */ /* 0x000fea0003800000 */
[----:B------:R-:W-:Y:S04]  /*5b10*/  ISETP.NE.U32.AND P3, PT, R80, RZ, PT ;  /* 0x000000ff5000720c */ /* 0x000fe80003f65070 */
[----:B------:R-:W-:Y:S11]  /*5b20*/  ISETP.NE.AND.EX P3, PT, R81, RZ, PT, P3 ;  /* 0x000000ff5100720c */ /* 0x000ff60003f65330 */
[----:B------:R-:W-:Y:S02]  /*5b30*/  @!UPT UIADD3 URZ, UPT, UPT, URZ, URZ, URZ ;  /* 0x000000fffffff290 */ /* 0x000fe4000fffe0ff */
[----:B------:R-:W1:Y:S01]  /*5b40*/  @P3 LDC.64 R2, c[0x0][0x8a8] ;  /* 0x00022a00ff023b82 */ /* 0x000e620000000a00 */
[----:B------:R-:W-:Y:S04]  /*5b50*/  @P3 IMAD R0, R82, UR44, RZ ;  /* 0x0000002c52003c24 */ /* 0x000fe8000f8e02ff */
[----:B-1----:R-:W-:Y:S05]  /*5b60*/  @P3 IMAD.WIDE R2, R0, 0x4, R2 ;  /* 0x0000000400023825 */ /* 0x002fea00078e0202 */
[----:B-----5:R1:W5:Y:S02]  /*5b70*/  @P3 LDG.E R47, desc[UR48][R2.64] ;  /* 0x00000030022f3981 */ /* 0x020364000c1e1900 */
[----:B-1----:R-:W2:Y:S02]  /*5b80*/  @!P3 LDC R47, c[0x0][0x8a0] ;  /* 0x00022800ff2fbb82 */ /* 0x002ea40000000800 */
.L_x_95:
[----:B-----5:R-:W-:Y:S01]  /*5b90*/  FSETP.NEU.AND P3, PT, R49, RZ, PT ;  /* 0x000000ff3100720b */ /* 0x020fe20003f6d000 */
[----:B------:R-:W-:Y:S01]  /*5ba0*/  IMAD.SHL.U32 R66, R92, 0x2, RZ ;  /* 0x000000025c427824 */ /* 0x000fe200078e00ff */
[----:B------:R-:W-:Y:S01]  /*5bb0*/  SEL R4, RZ, 0xffffffff, P2 ;  /* 0xffffffffff047807 */ /* 0x000fe20001000000 */
[----:B------:R-:W-:Y:S01]  /*5bc0*/  BSSY B1, `(.L_x_96) ;  /* 0x0000043000017945 */ /* 0x000fe20003800000 */
[----:B------:R-:W-:Y:S01]  /*5bd0*/  @P1 LOP3.LUT P2, RZ, R88, 0xff, RZ, 0xc0, !PT ;  /* 0x000000ff58ff1812 */ /* 0x000fe2000784c0ff */
[----:B------:R-:W-:Y:S01]  /*5be0*/  VIADD R107, R66, UR36 ;  /* 0x00000024426b7c36 */ /* 0x000fe20008000000 */
[----:B------:R-:W-:Y:S01]  /*5bf0*/  @P1 SEL R0, RZ, 0xffffffff, P3 ;  /* 0xffffffffff001807 */ /* 0x000fe20001800000 */
[----:B------:R-:W-:Y:S01]  /*5c00*/  IMAD.MOV.U32 R67, RZ, RZ, 0x1 ;  /* 0x00000001ff437424 */ /* 0x000fe200078e00ff */
[----:B------:R-:W-:Y:S01]  /*5c10*/  LOP3.LUT R98, R98, 0x1, RZ, 0x3c, !PT ;  /* 0x0000000162627812 */ /* 0x000fe200078e3cff */
[----:B------:R-:W-:Y:S01]  /*5c20*/  IMAD.MOV.U32 R65, RZ, RZ, RZ ;  /* 0x000000ffff417224 */ /* 0x000fe200078e00ff */
[----:B------:R-:W-:Y:S02]  /*5c30*/  @P0 SEL R0, R4, R0, !P2 ;  /* 0x0000000004000207 */ /* 0x000fe40005000000 */
[----:B------:R-:W-:Y:S02]  /*5c40*/  CS2R R78, SRZ ;  /* 0x00000000004e7805 */ /* 0x000fe4000001ff00 */
[----:B------:R-:W-:Y:S02]  /*5c50*/  LEA R64, R45, UR36, 0x3 ;  /* 0x000000242d407c11 */ /* 0x000fe4000f8e18ff */
[----:B------:R-:W-:Y:S02]  /*5c60*/  CS2R R76, SRZ ;  /* 0x00000000004c7805 */ /* 0x000fe4000001ff00 */
[----:B------:R-:W-:Y:S02]  /*5c70*/  @P1 LOP3.LUT R0, R0, 0x1, RZ, 0xc0, !PT ;  /* 0x0000000100001812 */ /* 0x000fe400078ec0ff */
[----:B------:R-:W-:Y:S02]  /*5c80*/  CS2R R70, SRZ ;  /* 0x0000000000467805 */ /* 0x000fe4000001ff00 */
[----:B------:R-:W-:Y:S02]  /*5c90*/  SHF.L.U32 R2, R97, 0x1f, RZ ;  /* 0x0000001f61027819 */ /* 0x000fe400000006ff */
[----:B------:R-:W-:Y:S02]  /*5ca0*/  CS2R R68, SRZ ;  /* 0x0000000000447805 */ /* 0x000fe4000001ff00 */
[----:B------:R-:W-:Y:S02]  /*5cb0*/  ISETP.NE.U32.OR P6, PT, R0, 0x1, !P1 ;  /* 0x000000010000780c */ /* 0x000fe40004fc5470 */
[----:B------:R-:W-:Y:S02]  /*5cc0*/  CS2R R62, SRZ ;  /* 0x00000000003e7805 */ /* 0x000fe4000001ff00 */
[----:B------:R-:W-:Y:S02]  /*5cd0*/  PLOP3.LUT P2, PT, PT, PT, UP1, 0x80, 0x8 ;  /* 0x000000000008781c */ /* 0x000fe40003f4f018 */
[----:B------:R-:W-:Y:S02]  /*5ce0*/  CS2R R60, SRZ ;  /* 0x00000000003c7805 */ /* 0x000fe4000001ff00 */
[----:B------:R-:W-:Y:S02]  /*5cf0*/  LEA.HI R48, R45, R45, RZ, 0x1 ;  /* 0x0000002d2d307211 */ /* 0x000fe400078f08ff */
[----:B------:R-:W-:Y:S02]  /*5d00*/  CS2R R58, SRZ ;  /* 0x00000000003a7805 */ /* 0x000fe4000001ff00 */
[----:B------:R-:W-:Y:S02]  /*5d10*/  LOP3.LUT P4, R103, R88, 0xff, RZ, 0xc0, !PT ;  /* 0x000000ff58677812 */ /* 0x000fe4000788c0ff */
[----:B------:R-:W-:Y:S02]  /*5d20*/  CS2R R56, SRZ ;  /* 0x0000000000387805 */ /* 0x000fe4000001ff00 */
[----:B------:R-:W-:Y:S01]  /*5d30*/  SEL R3, RZ, 0xffffffff, P3 ;  /* 0xffffffffff037807 */ /* 0x000fe20001800000 */
[----:B------:R-:W-:Y:S01]  /*5d40*/  VIADD R108, R107, 0x400 ;  /* 0x000004006b6c7836 */ /* 0x000fe20000000000 */
[----:B------:R-:W-:Y:S01]  /*5d50*/  P2R R105, PR, RZ, 0x40 ;  /* 0x00000040ff697803 */ /* 0x000fe20000000000 */
[----:B------:R-:W-:Y:S01]  /*5d60*/  IMAD.IADD R106, R99, 0x1, R107 ;  /* 0x00000001636a7824 */ /* 0x000fe200078e026b */
[----:B------:R-:W-:Y:S02]  /*5d70*/  @P6 SHF.L.U32 R0, R98, 0x1f, RZ ;  /* 0x0000001f62006819 */ /* 0x000fe400000006ff */
[----:B------:R-:W-:Y:S02]  /*5d80*/  @P2 SEL R3, R4, R3, !P4 ;  /* 0x0000000304032207 */ /* 0x000fe40006000000 */
[----:B------:R1:W3:Y:S02]  /*5d90*/  @P6 SYNCS.PHASECHK.TRANS64.TRYWAIT P1, [UR36+0x90], R0 ;  /* 0x00009000ff0065a7 */ /* 0x0002e40008021124 */
[----:B------:R-:W-:Y:S04]  /*5da0*/  LOP3.LUT R3, R3, 0x1, RZ, 0xc0, !PT ;  /* 0x0000000103037812 */ /* 0x000fe800078ec0ff */
[----:B------:R-:W-:Y:S04]  /*5db0*/  ISETP.NE.U32.AND P5, PT, R3, 0x1, PT ;  /* 0x000000010300780c */ /* 0x000fe80003fa5070 */
[----:B------:R-:W-:Y:S01]  /*5dc0*/  P2R R72, PR, RZ, 0x20 ;  /* 0x00000020ff487803 */ /* 0x000fe20000000000 */
[----:B------:R4:W2:Y:S01]  /*5dd0*/  SYNCS.PHASECHK.TRANS64.TRYWAIT P0, [R64+URZ+0x100], R2 ;  /* 0x00010002400075a7 */ /* 0x0008a200080011ff */
[C---:B-1----:R-:W-:Y:S01]  /*5de0*/  IMAD.SHL.U32 R0, R48.reuse, 0x80, RZ ;  /* 0x0000008030007824 */ /* 0x042fe200078e00ff */
[----:B------:R-:W-:Y:S04]  /*5df0*/  LOP3.LUT R48, R48, 0xffe, RZ, 0xc0, !PT ;  /* 0x00000ffe30307812 */ /* 0x000fe800078ec0ff */
[----:B------:R-:W-:Y:S01]  /*5e00*/  LOP3.LUT R0, R0, 0xffffff00, RZ, 0xc0, !PT ;  /* 0xffffff0000007812 */ /* 0x000fe200078ec0ff */
[----:B------:R-:W-:Y:S04]  /*5e10*/  IMAD.IADD R48, R45, 0x1, -R48 ;  /* 0x000000012d307824 */ /* 0x000fe800078e0a30 */
[----:B------:R-:W-:Y:S04]  /*5e20*/  IMAD.IADD R0, R46, 0x1, R0 ;  /* 0x000000012e007824 */ /* 0x000fe800078e0200 */
[----:B------:R-:W-:Y:S01]  /*5e30*/  IMAD R48, R48, 0x100000, R0 ;  /* 0x0010000030307824 */ /* 0x000fe200078e0200 */
[----:B---3--:R-:W-:Y:S01]  /*5e40*/  @P6 SEL R67, RZ, 0x1, !P1 ;  /* 0x00000001ff436807 */ /* 0x008fe20004800000 */
[----:B----4-:R-:W-:Y:S06]  /*5e50*/  @!P6 BRA `(.L_x_97) ;  /* 0x000000000064e947 */ /* 0x010fec0003800000 */
[----:B------:R-:W-:Y:S01]  /*5e60*/  @P5 IMAD R5, R100, 0x2, R108 ;  /* 0x0000000264055824 */ /* 0x000fe200078e026c */
[----:B------:R-:W-:Y:S01]  /*5e70*/  ISETP.NE.AND P1, PT, R67, RZ, PT ;  /* 0x000000ff4300720c */ /* 0x000fe20003f25270 */
[----:B------:R-:W-:Y:S01]  /*5e80*/  IMAD.MOV.U32 R78, RZ, RZ, RZ ;  /* 0x000000ffff4e7224 */ /* 0x000fe200078e00ff */
[----:B------:R-:W-:Y:S01]  /*5e90*/  BSSY B0, `(.L_x_98) ;  /* 0x000000d000007945 */ /* 0x000fe20003800000 */
[----:B------:R-:W-:Y:S01]  /*5ea0*/  @P5 IMAD.IADD R4, R99, 0x1, R5 ;  /* 0x0000000163045824 */ /* 0x000fe200078e0205 */
[----:B------:R-:W-:Y:S02]  /*5eb0*/  CS2R R70, SRZ ;  /* 0x0000000000467805 */ /* 0x000fe4000001ff00 */
[----:B------:R-:W-:Y:S02]  /*5ec0*/  CS2R R68, SRZ ;  /* 0x0000000000447805 */ /* 0x000fe4000001ff00 */
[----:B------:R-:W-:Y:S02]  /*5ed0*/  CS2R R76, SRZ ;  /* 0x00000000004c7805 */ /* 0x000fe4000001ff00 */
[----:B------:R-:W-:Y:S02]  /*5ee0*/  CS2R R58, SRZ ;  /* 0x00000000003a7805 */ /* 0x000fe4000001ff00 */
[----:B------:R-:W-:Y:S02]  /*5ef0*/  CS2R R56, SRZ ;  /* 0x0000000000387805 */ /* 0x000fe4000001ff00 */
[----:B------:R-:W-:Y:S02]  /*5f00*/  CS2R R62, SRZ ;  /* 0x00000000003e7805 */ /* 0x000fe4000001ff00 */
[----:B------:R-:W-:Y:S01]  /*5f10*/  CS2R R60, SRZ ;  /* 0x00000000003c7805 */ /* 0x000fe2000001ff00 */
[----:B------:R-:W-:Y:S06]  /*5f20*/  @P1 BRA `(.L_x_99) ;  /* 0x00000000000c1947 */ /* 0x000fec0003800000 */
[----:B------:R-:W-:Y:S04]  /*5f30*/  SHF.L.U32 R3, R98, 0x1f, RZ ;  /* 0x0000001f62037819 */ /* 0x000fe800000006ff */
[----:B------:R-:W1:Y:S02]  /*5f40*/  SYNCS.PHASECHK.TRANS64.TRYWAIT P1, [UR36+0x90], R3 ;  /* 0x00009003ff0075a7 */ /* 0x000e640008021124 */
[----:B-1----:R-:W-:Y:S05]  /*5f50*/  @!P1 BRA `(.L_x_100) ;  /* 0x0000003c00f89947 */ /* 0x002fea0003800000 */
.L_x_99:
[----:B------:R-:W-:Y:S05]  /*5f60*/  BSYNC B0 ;  /* 0x0000000000007941 */ /* 0x000fea0003800000 */
.L_x_98:
[----:B------:R-:W-:Y:S01]  /*5f70*/  ISETP.NE.AND P1, PT, R72, RZ, PT ;  /* 0x000000ff4800720c */ /* 0x000fe20003f25270 */
[----:B------:R-:W-:Y:S11]  /*5f80*/  HFMA2 R65, -RZ, RZ, 0, 5.9604644775390625e-08 ;  /* 0x00000001ff417431 */ /* 0x000ff600000001ff */
[----:B------:R-:W-:Y:S01]  /*5f90*/  @!UPT UIADD3 URZ, UPT, UPT, URZ, URZ, URZ ;  /* 0x000000fffffff290 */ /* 0x000fe2000fffe0ff */
[----:B------:R-:W-:Y:S05]  /*5fa0*/  @P1 WARPSYNC.ALL ;  /* 0x0000000000001948 */ /* 0x000fea0003800000 */
[----:B------:R3:W4:Y:S04]  /*5fb0*/  @P1 LDSM.16.M88.4 R68, [R5] ;  /* 0x000000000544183b */ /* 0x0007280000000200 */
[----:B------:R3:W1:Y:S04]  /*5fc0*/  @P1 LDSM.16.M88.4 R76, [R4] ;  /* 0x00000000044c183b */ /* 0x0006680000000200 */
[----:B------:R3:W1:Y:S04]  /*5fd0*/  @P1 LDSM.16.M88.4 R56, [R66+UR36+0x400] ;  /* 0x000400244238183b */ /* 0x0006680008000200 */
[----:B------:R3:W1:Y:S02]  /*5fe0*/  @P1 LDSM.16.M88.4 R60, [R106+0x400] ;  /* 0x000400006a3c183b */ /* 0x0006640000000200 */
.L_x_97:
[----:B------:R-:W-:Y:S05]  /*5ff0*/  BSYNC B1 ;  /* 0x0000000000017941 */ /* 0x000fea0003800000 */
.L_x_96:
[----:B-1----:R-:W-:Y:S04]  /*6000*/  SHF.R.U32.HI R0, RZ, 0x15, R48 ;  /* 0x00000015ff007819 */ /* 0x002fe80000011630 */
[----:B------:R-:W-:Y:S01]  /*6010*/  LOP3.LUT P1, RZ, R0, 0x3, R93, 0x48, !PT ;  /* 0x0000000300ff7812 */ /* 0x000fe2000782485d */
[----:B------:R-:W-:Y:S01]  /*6020*/  @!UPT UIADD3 URZ, UPT, UPT, URZ, URZ, URZ ;  /* 0x000000fffffff290 */ /* 0x000fe2000fffe0ff */
[----:B--2---:R-:W-:Y:S11]  /*6030*/  @P0 BRA `(.L_x_101) ;  /* 0x0000000000080947 */ /* 0x004ff60003800000 */
[----:B------:R-:W1:Y:S02]  /*6040*/  SYNCS.PHASECHK.TRANS64.TRYWAIT P0, [R64+URZ+0x100], R2 ;  /* 0x00010002400075a7 */ /* 0x000e6400080011ff */
[----:B-1----:R-:W-:Y:S05]  /*6050*/  @!P0 BRA `(.L_x_102) ;  /* 0x0000003c00d08947 */ /* 0x002fea0003800000 */
.L_x_101:
[----:B------:R-:W-:Y:S05]  /*6060*/  @!P1 BRA `(.L_x_103) ;  /* 0x0000000000409947 */ /* 0x000fea0003800000 */
[----:B------:R-:W3:Y:S01]  /*6070*/  LDCU.64 UR8, c[0x4][0x70] ;  /* 0x01000e00ff0877ac */ /* 0x000ee20008000a00 */
[----:B------:R-:W-:Y:S01]  /*6080*/  MOV R3, 0x0 ;  /* 0x0000000000037802 */ /* 0x000fe20000000f00 */
[----:B------:R-:W-:Y:S02]  /*6090*/  HFMA2 R12, -RZ, RZ, 0, 5.9604644775390625e-08 ;  /* 0x00000001ff0c7431 */ /* 0x000fe400000001ff */
[----:B------:R-:W-:Y:S02]  /*60a0*/  IMAD.MOV.U32 R8, RZ, RZ, 0x192 ;  /* 0x00000192ff087424 */ /* 0x000fe400078e00ff */
[----:B------:R-:W-:Y:S01]  /*60b0*/  IMAD.MOV.U32 R13, RZ, RZ, RZ ;  /* 0x000000ffff0d7224 */ /* 0x000fe200078e00ff */
[----:B------:R-:W2:Y:S01]  /*60c0*/  LDCU.64 UR6, c[0x4][0x78] ;  /* 0x01000f00ff0677ac */ /* 0x000ea20008000a00 */
[----:B-1----:R-:W1:Y:S01]  /*60d0*/  LDC.64 R2, c[0x4][R3] ;  /* 0x0100000003027b82 */ /* 0x002e620000000a00 */
[----:B------:R-:W5:Y:S01]  /*60e0*/  LDCU.64 UR4, c[0x4][0x10] ;  /* 0x01000200ff0477ac */ /* 0x000f620008000a00 */
[----:B---3--:R-:W-:Y:S01]  /*60f0*/  MOV R5, UR9 ;  /* 0x0000000900057c02 */ /* 0x008fe20008000f00 */
[----:B------:R-:W-:Y:S01]  /*6100*/  IMAD.U32 R4, RZ, RZ, UR8 ;  /* 0x00000008ff047e24 */ /* 0x000fe2000f8e00ff */
[----:B--2---:R-:W-:Y:S01]  /*6110*/  MOV R7, UR7 ;  /* 0x0000000700077c02 */ /* 0x004fe20008000f00 */
[----:B------:R-:W-:Y:S01]  /*6120*/  IMAD.U32 R6, RZ, RZ, UR6 ;  /* 0x00000006ff067e24 */ /* 0x000fe2000f8e00ff */
[----:B-----5:R-:W-:Y:S01]  /*6130*/  MOV R11, UR5 ;  /* 0x00000005000b7c02 */ /* 0x020fe20008000f00 */
[----:B------:R-:W-:Y:S02]  /*6140*/  IMAD.U32 R10, RZ, RZ, UR4 ;  /* 0x00000004ff0a7e24 */ /* 0x000fe4000f8e00ff */
[----:B------:R-:W-:Y:S07]  /*6150*/  LEPC R20, `(.L_x_103) ;  /* 0x000000001014794e */ /* 0x000fee0000000000 */
[----:B-1--4-:R-:W-:Y:S05]  /*6160*/  CALL.ABS.NOINC R2 ;  /* 0x0000000002007343 */ /* 0x012fea0003c00000 */
.L_x_103:
[----:B------:R-:W-:Y:S05]  /*6170*/  WARPSYNC.ALL ;  /* 0x0000000000007948 */ /* 0x000fea0003800000 */
[----:B------:R-:W-:Y:S01]  /*6180*/  R2UR UR4, R48 ;  /* 0x00000000300472ca */ /* 0x000fe200000e0000 */
[--C-:B------:R-:W-:Y:S01]  /*6190*/  HADD2.F32 R50, -RZ, R56.reuse.H0_H0 ;  /* 0x20000038ff327230 */ /* 0x100fe20000004100 */
[----:B------:R-:W-:Y:S01]  /*61a0*/  SHF.L.U32 R73, R100, 0x1, RZ ;  /* 0x0000000164497819 */ /* 0x000fe200000006ff */
[----:B------:R-:W-:Y:S01]  /*61b0*/  HADD2.F32 R51, -RZ, R56.H1_H1 ;  /* 0x30000038ff337230 */ /* 0x000fe20000004100 */
[----:B------:R-:W-:Y:S01]  /*61c0*/  ISETP.NE.AND P0, PT, R101, RZ, PT ;  /* 0x000000ff6500720c */ /* 0x000fe20003f05270 */
[--C-:B------:R-:W-:Y:S01]  /*61d0*/  HADD2.F32 R52, -RZ, R57.reuse.H0_H0 ;  /* 0x20000039ff347230 */ /* 0x100fe20000004100 */
[----:B------:R-:W-:Y:S01]  /*61e0*/  IADD3 R108, PT, PT, R108, R73, RZ ;  /* 0x000000496c6c7210 */ /* 0x000fe20007ffe0ff */
[----:B------:R-:W-:Y:S03]  /*61f0*/  BSSY.RECONVERGENT B0, `(.L_x_104) ;  /* 0x0000086000007945 */ /* 0x000fe60003800200 */
[----:B------:R-:W-:Y:S03]  /*6200*/  IADD3 R109, PT, PT, R99, R108, RZ ;  /* 0x0000006c636d7210 */ /* 0x000fe60007ffe0ff */
[----:B---3--:R-:W2:Y:S02]  /*6210*/  LDTM.16dp256bit.x8 R4, tmem[UR4] ;  /* 0x00000004000479ee */ /* 0x008ea400081a0000 */
[C---:B--2---:R-:W-:Y:S01]  /*6220*/  FMUL R0, R47.reuse, R4 ;  /* 0x000000042f007220 */ /* 0x044fe20000400000 */
[C---:B-1----:R-:W-:Y:S01]  /*6230*/  FMUL R2, R47.reuse, R5 ;  /* 0x000000052f027220 */ /* 0x042fe20000400000 */
[C---:B------:R-:W-:Y:S01]  /*6240*/  FMUL R4, R47.reuse, R8 ;  /* 0x000000082f047220 */ /* 0x040fe20000400000 */
[----:B------:R-:W-:Y:S01]  /*6250*/  FMUL R3, R47, R6 ;  /* 0x000000062f037220 */ /* 0x000fe20000400000 */
[C---:B------:R-:W-:Y:S01]  /*6260*/  FFMA R0, R49.reuse, R50, R0 ;  /* 0x0000003231007223 */ /* 0x040fe20000000000 */
[----:B------:R-:W-:Y:S01]  /*6270*/  FFMA R2, R49, R51, R2 ;  /* 0x0000003331027223 */ /* 0x000fe20000000002 */
[C---:B------:R-:W-:Y:S01]  /*6280*/  FMUL R5, R47.reuse, R9 ;  /* 0x000000092f057220 */ /* 0x040fe20000400000 */
        /* <DEDUP_REMOVED lines=16> */
[----:B------:R-:W-:Y:S02]  /*6390*/  HADD2.F32 R32, -RZ, R57.H1_H1 ;  /* 0x30000039ff207230 */ /* 0x000fe40000004100 */
[C---:B------:R-:W-:Y:S01]  /*63a0*/  FMUL R26, R47.reuse, R30 ;  /* 0x0000001e2f1a7220 */ /* 0x040fe20000400000 */
[----:B------:R-:W-:Y:S01]  /*63b0*/  FMUL R29, R47, R33 ;  /* 0x000000212f1d7220 */ /* 0x000fe20000400000 */
[--C-:B------:R-:W-:Y:S02]  /*63c0*/  HADD2.F32 R33, -RZ, R58.reuse.H0_H0 ;  /* 0x2000003aff217230 */ /* 0x100fe40000004100 */
[----:B------:R-:W-:Y:S01]  /*63d0*/  FFMA R3, R49, R52, R3 ;  /* 0x0000003431037223 */ /* 0x000fe20000000003 */
[C---:B------:R-:W-:Y:S01]  /*63e0*/  FMUL R7, R47.reuse, R7 ;  /* 0x000000072f077220 */ /* 0x040fe20000400000 */
[----:B------:R-:W-:Y:S01]  /*63f0*/  FMUL R30, R47, R34 ;  /* 0x000000222f1e7220 */ /* 0x000fe20000400000 */
[----:B------:R-:W-:Y:S01]  /*6400*/  HADD2.F32 R34, -RZ, R58.H1_H1 ;  /* 0x3000003aff227230 */ /* 0x000fe20000004100 */
[----:B------:R-:W-:Y:S01]  /*6410*/  F2FP.F16.F32.PACK_AB R52, R2, R0 ;  /* 0x000000000234723e */ /* 0x000fe200000000ff */
[--C-:B------:R-:W-:Y:S02]  /*6420*/  HADD2.F32 R0, -RZ, R59.reuse.H0_H0 ;  /* 0x2000003bff007230 */ /* 0x100fe40000004100 */
[C---:B------:R-:W-:Y:S01]  /*6430*/  FFMA R7, R49.reuse, R32, R7 ;  /* 0x0000002031077223 */ /* 0x040fe20000000007 */
[----:B------:R-:W-:Y:S02]  /*6440*/  HADD2.F32 R2, -RZ, R59.H1_H1 ;  /* 0x3000003bff027230 */ /* 0x000fe40000004100 */
[C---:B------:R-:W-:Y:S01]  /*6450*/  FFMA R4, R49.reuse, R33, R4 ;  /* 0x0000002131047223 */ /* 0x040fe20000000004 */
[C---:B------:R-:W-:Y:S01]  /*6460*/  FFMA R5, R49.reuse, R34, R5 ;  /* 0x0000002231057223 */ /* 0x040fe20000000005 */
[----:B------:R-:W-:Y:S01]  /*6470*/  FFMA R6, R49, R0, R6 ;  /* 0x0000000031067223 */ /* 0x000fe20000000006 */
[--C-:B------:R-:W-:Y:S02]  /*6480*/  HADD2.F32 R0, -RZ, R60.reuse.H0_H0 ;  /* 0x2000003cff007230 */ /* 0x100fe40000004100 */
[----:B------:R-:W-:Y:S01]  /*6490*/  FMUL R11, R47, R11 ;  /* 0x0000000b2f0b7220 */ /* 0x000fe20000400000 */
[----:B------:R-:W-:Y:S01]  /*64a0*/  F2FP.F16.F32.PACK_AB R53, R7, R3 ;  /* 0x000000030735723e */ /* 0x000fe200000000ff */
[--C-:B------:R-:W-:Y:S02]  /*64b0*/  HADD2.F32 R3, -RZ, R61.reuse.H0_H0 ;  /* 0x2000003dff037230 */ /* 0x100fe40000004100 */
[----:B------:R-:W-:Y:S01]  /*64c0*/  FMUL R15, R47, R15 ;  /* 0x0000000f2f0f7220 */ /* 0x000fe20000400000 */
[C---:B------:R-:W-:Y:S01]  /*64d0*/  FFMA R11, R49.reuse, R2, R11 ;  /* 0x00000002310b7223 */ /* 0x040fe2000000000b */
[----:B------:R-:W-:Y:S02]  /*64e0*/  HADD2.F32 R2, -RZ, R60.H1_H1 ;  /* 0x3000003cff027230 */ /* 0x000fe40000004100 */
[----:B------:R-:W-:Y:S01]  /*64f0*/  FFMA R8, R49, R0, R8 ;  /* 0x0000000031087223 */ /* 0x000fe20000000008 */
[----:B------:R-:W-:Y:S02]  /*6500*/  HADD2.F32 R0, -RZ, R61.H1_H1 ;  /* 0x3000003dff007230 */ /* 0x000fe40000004100 */
[C---:B------:R-:W-:Y:S01]  /*6510*/  FMUL R19, R47.reuse, R19 ;  /* 0x000000132f137220 */ /* 0x040fe20000400000 */
[----:B------:R-:W-:Y:S01]  /*6520*/  FMUL R23, R47, R23 ;  /* 0x000000172f177220 */ /* 0x000fe20000400000 */
[C---:B------:R-:W-:Y:S01]  /*6530*/  FFMA R9, R49.reuse, R2, R9 ;  /* 0x0000000231097223 */ /* 0x040fe20000000009 */
[--C-:B------:R-:W-:Y:S02]  /*6540*/  HADD2.F32 R2, -RZ, R62.reuse.H0_H0 ;  /* 0x2000003eff027230 */ /* 0x100fe40000004100 */
[C---:B------:R-:W-:Y:S01]  /*6550*/  FFMA R10, R49.reuse, R3, R10 ;  /* 0x00000003310a7223 */ /* 0x040fe2000000000a */
[--C-:B------:R-:W-:Y:S02]  /*6560*/  HADD2.F32 R3, -RZ, R63.reuse.H0_H0 ;  /* 0x2000003fff037230 */ /* 0x100fe40000004100 */
[C---:B------:R-:W-:Y:S01]  /*6570*/  FFMA R15, R49.reuse, R0, R15 ;  /* 0x00000000310f7223 */ /* 0x040fe2000000000f */
[----:B------:R-:W-:Y:S02]  /*6580*/  HADD2.F32 R0, -RZ, R62.H1_H1 ;  /* 0x3000003eff007230 */ /* 0x000fe40000004100 */
[----:B------:R-:W-:Y:S01]  /*6590*/  FFMA R12, R49, R2, R12 ;  /* 0x00000002310c7223 */ /* 0x000fe2000000000c */
[--C-:B----4-:R-:W-:Y:S02]  /*65a0*/  HADD2.F32 R2, -RZ, R68.reuse.H0_H0 ;  /* 0x20000044ff027230 */ /* 0x110fe40000004100 */
[C---:B------:R-:W-:Y:S01]  /*65b0*/  FMUL R27, R47.reuse, R27 ;  /* 0x0000001b2f1b7220 */ /* 0x040fe20000400000 */
[----:B------:R-:W-:Y:S01]  /*65c0*/  FMUL R31, R47, R31 ;  /* 0x0000001f2f1f7220 */ /* 0x000fe20000400000 */
[C---:B------:R-:W-:Y:S01]  /*65d0*/  FFMA R13, R49.reuse, R0, R13 ;  /* 0x00000000310d7223 */ /* 0x040fe2000000000d */
[----:B------:R-:W-:Y:S02]  /*65e0*/  HADD2.F32 R0, -RZ, R63.H1_H1 ;  /* 0x3000003fff007230 */ /* 0x000fe40000004100 */
[----:B------:R-:W-:Y:S01]  /*65f0*/  FFMA R14, R49, R3, R14 ;  /* 0x00000003310e7223 */ /* 0x000fe2000000000e */
[----:B------:R-:W-:Y:S01]  /*6600*/  HADD2.F32 R3, -RZ, R68.H1_H1 ;  /* 0x30000044ff037230 */ /* 0x000fe20000004100 */
[----:B------:R-:W-:Y:S01]  /*6610*/  F2FP.F16.F32.PACK_AB R54, R5, R4 ;  /* 0x000000040536723e */ /* 0x000fe200000000ff */
[----:B------:R-:W-:Y:S02]  /*6620*/  HADD2.F32 R4, -RZ, R79.H0_H0 ;  /* 0x2000004fff047230 */ /* 0x000fe40000004100 */
[C---:B------:R-:W-:Y:S01]  /*6630*/  FFMA R19, R49.reuse, R0, R19 ;  /* 0x0000000031137223 */ /* 0x040fe20000000013 */
[--C-:B------:R-:W-:Y:S02]  /*6640*/  HADD2.F32 R0, -RZ, R69.reuse.H0_H0 ;  /* 0x20000045ff007230 */ /* 0x100fe40000004100 */
[C---:B------:R-:W-:Y:S01]  /*6650*/  FFMA R16, R49.reuse, R2, R16 ;  /* 0x0000000231107223 */ /* 0x040fe20000000010 */
[----:B------:R-:W-:Y:S01]  /*6660*/  FFMA R17, R49, R3, R17 ;  /* 0x0000000331117223 */ /* 0x000fe20000000011 */
[----:B------:R-:W-:Y:S01]  /*6670*/  HADD2.F32 R2, -RZ, R69.H1_H1 ;  /* 0x30000045ff027230 */ /* 0x000fe20000004100 */
[----:B------:R-:W-:Y:S01]  /*6680*/  F2FP.F16.F32.PACK_AB R55, R11, R6 ;  /* 0x000000060b37723e */ /* 0x000fe200000000ff */
[----:B------:R-:W-:Y:S01]  /*6690*/  FFMA R18, R49, R0, R18 ;  /* 0x0000000031127223 */ /* 0x000fe20000000012 */
[--C-:B------:R-:W-:Y:S01]  /*66a0*/  HADD2.F32 R0, -RZ, R70.reuse.H0_H0 ;  /* 0x20000046ff007230 */ /* 0x100fe20000004100 */
[----:B------:R-:W-:Y:S01]  /*66b0*/  F2FP.F16.F32.PACK_AB R8, R9, R8 ;  /* 0x000000080908723e */ /* 0x000fe200000000ff */
[C---:B------:R-:W-:Y:S01]  /*66c0*/  FFMA R23, R49.reuse, R2, R23 ;  /* 0x0000000231177223 */ /* 0x040fe20000000017 */
[----:B------:R1:W-:Y:S01]  /*66d0*/  STSM.16.M88.4 [R107+0x400], R52 ;  /* 0x000400346b007844 */ /* 0x0003e20000000200 */
[----:B------:R-:W-:Y:S02]  /*66e0*/  HADD2.F32 R2, -RZ, R70.H1_H1 ;  /* 0x30000046ff027230 */ /* 0x000fe40000004100 */
[----:B------:R-:W-:Y:S01]  /*66f0*/  FFMA R20, R49, R0, R20 ;  /* 0x0000000031147223 */ /* 0x000fe20000000014 */
[--C-:B------:R-:W-:Y:S01]  /*6700*/  HADD2.F32 R3, -RZ, R71.reuse.H0_H0 ;  /* 0x20000047ff037230 */ /* 0x100fe20000004100 */
[----:B------:R-:W-:Y:S01]  /*6710*/  F2FP.F16.F32.PACK_AB R9, R15, R10 ;  /* 0x0000000a0f09723e */ /* 0x000fe200000000ff */
[----:B------:R-:W-:Y:S02]  /*6720*/  HADD2.F32 R0, -RZ, R71.H1_H1 ;  /* 0x30000047ff007230 */ /* 0x000fe40000004100 */
[C---:B------:R-:W-:Y:S01]  /*6730*/  FFMA R21, R49.reuse, R2, R21 ;  /* 0x0000000231157223 */ /* 0x040fe20000000015 */
[--C-:B------:R-:W-:Y:S02]  /*6740*/  HADD2.F32 R2, -RZ, R76.reuse.H0_H0 ;  /* 0x2000004cff027230 */ /* 0x100fe40000004100 */
[C---:B------:R-:W-:Y:S01]  /*6750*/  FFMA R22, R49.reuse, R3, R22 ;  /* 0x0000000331167223 */ /* 0x040fe20000000016 */
[--C-:B------:R-:W-:Y:S02]  /*6760*/  HADD2.F32 R3, -RZ, R77.reuse.H0_H0 ;  /* 0x2000004dff037230 */ /* 0x100fe40000004100 */
[C---:B------:R-:W-:Y:S01]  /*6770*/  FFMA R27, R49.reuse, R0, R27 ;  /* 0x00000000311b7223 */ /* 0x040fe2000000001b */
[----:B------:R-:W-:Y:S02]  /*6780*/  HADD2.F32 R0, -RZ, R76.H1_H1 ;  /* 0x3000004cff007230 */ /* 0x000fe40000004100 */
[----:B------:R-:W-:Y:S01]  /*6790*/  FFMA R24, R49, R2, R24 ;  /* 0x0000000231187223 */ /* 0x000fe20000000018 */
[--C-:B------:R-:W-:Y:S02]  /*67a0*/  HADD2.F32 R2, -RZ, R78.reuse.H0_H0 ;  /* 0x2000004eff027230 */ /* 0x100fe40000004100 */
[----:B------:R-:W-:Y:S01]  /*67b0*/  FMUL R35, R47, R35 ;  /* 0x000000232f237220 */ /* 0x000fe20000400000 */
[----:B------:R-:W-:Y:S01]  /*67c0*/  F2FP.F16.F32.PACK_AB R10, R13, R12 ;  /* 0x0000000c0d0a723e */ /* 0x000fe200000000ff */
[C---:B------:R-:W-:Y:S01]  /*67d0*/  FFMA R25, R49.reuse, R0, R25 ;  /* 0x0000000031197223 */ /* 0x040fe20000000019 */
[----:B------:R-:W-:Y:S02]  /*67e0*/  HADD2.F32 R0, -RZ, R77.H1_H1 ;  /* 0x3000004dff007230 */ /* 0x000fe40000004100 */
[----:B------:R-:W-:Y:S01]  /*67f0*/  FFMA R26, R49, R3, R26 ;  /* 0x00000003311a7223 */ /* 0x000fe2000000001a */
[----:B------:R-:W-:Y:S01]  /*6800*/  HADD2.F32 R3, -RZ, R78.H1_H1 ;  /* 0x3000004eff037230 */ /* 0x000fe20000004100 */
[----:B------:R-:W-:Y:S01]  /*6810*/  F2FP.F16.F32.PACK_AB R11, R19, R14 ;  /* 0x0000000e130b723e */ /* 0x000fe200000000ff */
[C---:B------:R-:W-:Y:S01]  /*6820*/  FFMA R31, R49.reuse, R0, R31 ;  /* 0x00000000311f7223 */ /* 0x040fe2000000001f */
[----:B------:R-:W-:Y:S02]  /*6830*/  HADD2.F32 R0, -RZ, R79.H1_H1 ;  /* 0x3000004fff007230 */ /* 0x000fe40000004100 */
[C---:B------:R-:W-:Y:S01]  /*6840*/  FFMA R28, R49.reuse, R2, R28 ;  /* 0x00000002311c7223 */ /* 0x040fe2000000001c */
[----:B------:R1:W-:Y:S01]  /*6850*/  STSM.16.M88.4 [R106+0x400], R8 ;  /* 0x000400086a007844 */ /* 0x0003e20000000200 */
[----:B------:R-:W-:Y:S01]  /*6860*/  FFMA R29, R49, R3, R29 ;  /* 0x00000003311d7223 */ /* 0x000fe2000000001d */
[----:B------:R-:W-:Y:S01]  /*6870*/  F2FP.F16.F32.PACK_AB R16, R17, R16 ;  /* 0x000000101110723e */ /* 0x000fe200000000ff */
[----:B------:R-:W-:Y:S01]  /*6880*/  FFMA R30, R49, R4, R30 ;  /* 0x00000004311e7223 */ /* 0x000fe2000000001e */
[----:B------:R-:W-:Y:S01]  /*6890*/  F2FP.F16.F32.PACK_AB R17, R23, R18 ;  /* 0x000000121711723e */ /* 0x000fe200000000ff */
[----:B------:R-:W-:Y:S01]  /*68a0*/  FFMA R35, R49, R0, R35 ;  /* 0x0000000031237223 */ /* 0x000fe20000000023 */
[----:B------:R-:W-:Y:S02]  /*68b0*/  F2FP.F16.F32.PACK_AB R18, R21, R20 ;  /* 0x000000141512723e */ /* 0x000fe400000000ff */
[----:B------:R-:W-:Y:S02]  /*68c0*/  F2FP.F16.F32.PACK_AB R19, R27, R22 ;  /* 0x000000161b13723e */ /* 0x000fe400000000ff */
[----:B------:R-:W-:Y:S02]  /*68d0*/  F2FP.F16.F32.PACK_AB R24, R25, R24 ;  /* 0x000000181918723e */ /* 0x000fe400000000ff */
[----:B------:R-:W-:Y:S01]  /*68e0*/  F2FP.F16.F32.PACK_AB R25, R31, R26 ;  /* 0x0000001a1f19723e */ /* 0x000fe200000000ff */
[----:B------:R1:W-:Y:S01]  /*68f0*/  STSM.16.M88.4 [R108], R16 ;  /* 0x000000106c007844 */ /* 0x0003e20000000200 */
[----:B------:R-:W-:Y:S02]  /*6900*/  F2FP.F16.F32.PACK_AB R26, R29, R28 ;  /* 0x0000001c1d1a723e */ /* 0x000fe400000000ff */
[----:B------:R-:W-:Y:S05]  /*6910*/  F2FP.F16.F32.PACK_AB R27, R35, R30 ;  /* 0x0000001e231b723e */ /* 0x000fea00000000ff */
[----:B------:R1:W-:Y:S01]  /*6920*/  STSM.16.M88.4 [R109], R24 ;  /* 0x000000186d007844 */ /* 0x0003e20000000200 */
[----:B------:R-:W-:Y:S01]  /*6930*/  @!PT LDS RZ, [RZ] ;  /* 0x00000000fffff984 */ /* 0x000fe20000000800 */
[----:B------:R-:W-:Y:S01]  /*6940*/  @!PT LDS RZ, [RZ] ;  /* 0x00000000fffff984 */ /* 0x000fe20000000800 */
[----:B------:R-:W-:Y:S01]  /*6950*/  @!PT LDS RZ, [RZ] ;  /* 0x00000000fffff984 */ /* 0x000fe20000000800 */
[----:B------:R-:W-:Y:S01]  /*6960*/  @!PT LDS RZ, [RZ] ;  /* 0x00000000fffff984 */ /* 0x000fe20000000800 */
[----:B------:R2:W-:Y:S07]  /*6970*/  MEMBAR.ALL.CTA ;  /* 0x0000000000007992 */ /* 0x0005ee0000008000 */
[----:B--2---:R-:W2:Y:S02]  /*6980*/  FENCE.VIEW.ASYNC.S ;  /* 0x00000000000073c6 */ /* 0x004ea40000000000 */
[----:B--2---:R-:W-:Y:S06]  /*6990*/  BAR.SYNC.DEFER_BLOCKING 0x1, 0x80 ;  /* 0x0042000000007b1d */ /* 0x004fec0000010000 */
[----:B------:R-:W-:Y:S05]  /*69a0*/  @P0 BRA `(.L_x_105) ;  /* 0x0000000000280947 */ /* 0x000fea0003800000 */
[----:B------:R-:W-:Y:S02]  /*69b0*/  UIADD3 UR4, UPT, UPT, UR36, 0x400, URZ ;  /* 0x0000040024047890 */ /* 0x000fe4000fffe0ff */
[----:B------:R-:W-:Y:S01]  /*69c0*/  UIADD3 UR6, UP0, UPT, UR52, 0x680, URZ ;  /* 0x0000068034067890 */ /* 0x000fe2000ff1e0ff */
[----:B------:R-:W-:Y:S03]  /*69d0*/  UMOV UR43, UR44 ;  /* 0x0000002c002b7c82 */ /* 0x000fe60008000000 */
[----:B------:R-:W-:Y:S01]  /*69e0*/  MOV R94, UR4 ;  /* 0x00000004005e7c02 */ /* 0x000fe20008000f00 */
[----:B------:R-:W-:Y:S03]  /*69f0*/  UIADD3.X UR7, UPT, UPT, URZ, UR53, URZ, UP0, !UPT ;  /* 0x00000035ff077290 */ /* 0x000fe600087fe4ff */
[----:B------:R-:W-:Y:S11]  /*6a00*/  R2UR UR40, R94 ;  /* 0x000000005e2872ca */ /* 0x000ff600000e0000 */
[----:B------:R-:W-:Y:S02]  /*6a10*/  @!UPT UIADD3 URZ, UPT, UPT, URZ, URZ, URZ ;  /* 0x000000fffffff290 */ /* 0x000fe4000fffe0ff */
[----:B------:R2:W-:Y:S01]  /*6a20*/  UTMASTG.3D [UR40], [UR6] ;  /* 0x00000028060073b5 */ /* 0x0005e20008010000 */
[----:B------:R0:W-:Y:S01]  /*6a30*/  UTMACMDFLUSH ;  /* 0x00000000000079b7 */ /* 0x0001e20000000000 */
[----:B--2---:R-:W-:Y:S04]  /*6a40*/  DEPBAR.LE SB0, 0x1 ;  /* 0x000080400000791a */ /* 0x004fe80000000000 */
.L_x_105:
[----:B------:R-:W-:Y:S05]  /*6a50*/  BSYNC.RECONVERGENT B0 ;  /* 0x0000000000007941 */ /* 0x000fea0003800200 */
.L_x_104:
[----:B------:R-:W-:Y:S01]  /*6a60*/  BAR.SYNC.DEFER_BLOCKING 0x1, 0x80 ;  /* 0x0042000000007b1d */ /* 0x000fe20000010000 */
[----:B------:R-:W-:Y:S01]  /*6a70*/  ISETP.NE.AND P1, PT, R105, RZ, PT ;  /* 0x000000ff6900720c */ /* 0x000fe20003f25270 */
[----:B------:R-:W-:Y:S01]  /*6a80*/  UISETP.NE.AND UP0, UPT, UR45, URZ, UPT ;  /* 0x000000ff2d00728c */ /* 0x000fe2000bf05270 */
[----:B------:R-:W-:Y:S11]  /*6a90*/  LEA R2, R65, UR36, 0x3 ;  /* 0x0000002441027c11 */ /* 0x000ff6000f8e18ff */
[----:B------:R-:W-:Y:S01]  /*6aa0*/  @P1 SHF.L.U32 R3, R98, 0x1f, RZ ;  /* 0x0000001f62031819 */ /* 0x000fe200000006ff */
[----:B------:R-:W-:Y:S06]  /*6ab0*/  BRA.U !UP0, `(.L_x_106) ;  /* 0x0000000108247547 */ /* 0x000fec000b800000 */
[----:B------:R-:W-:Y:S01]  /*6ac0*/  IMAD.U32 R4, RZ, RZ, UR51 ;  /* 0x00000033ff047e24 */ /* 0x000fe2000f8e00ff */
[----:B------:R-:W-:Y:S01]  /*6ad0*/  MOV R0, UR37 ;  /* 0x0000002500007c02 */ /* 0x000fe20008000f00 */
[----:B------:R-:W-:Y:S03]  /*6ae0*/  UIADD3 UR51, UPT, UPT, UR51, 0x1, URZ ;  /* 0x0000000133337890 */ /* 0x000fe6000fffe0ff */
[----:B------:R-:W-:Y:S01]  /*6af0*/  @P1 LEA R4, R4, UR36, 0x3 ;  /* 0x0000002404041c11 */ /* 0x000fe2000f8e18ff */
[----:B------:R-:W-:Y:S04]  /*6b00*/  UISETP.NE.AND UP0, UPT, UR51, 0x4, UPT ;  /* 0x000000043300788c */ /* 0x000fe8000bf05270 */
[----:B------:R-:W-:Y:S01]  /*6b10*/  @P1 VIADD R4, R4, 0xb0 ;  /* 0x000000b004041836 */ /* 0x000fe20000000000 */
[----:B------:R-:W-:Y:S04]  /*6b20*/  USEL UR51, UR51, URZ, UP0 ;  /* 0x000000ff33337287 */ /* 0x000fe80008000000 */
[----:B------:R-:W-:Y:S04]  /*6b30*/  @P1 PRMT R0, R0, 0x654, R4 ;  /* 0x0000065400001816 */ /* 0x000fe80000000004 */
[----:B------:R2:W-:Y:S04]  /*6b40*/  @P1 SYNCS.ARRIVE.TRANS64.RED.A1T0 RZ, [R0+URZ], RZ ;  /* 0x000000ff00ff19a7 */ /* 0x0005e800081004ff */
.L_x_106:
[----:B------:R-:W3:Y:S01]  /*6b50*/  @P1 SYNCS.PHASECHK.TRANS64.TRYWAIT P0, [R2+URZ+0x90], R3 ;  /* 0x00009003020015a7 */ /* 0x000ee200080011ff */
[----:B------:R-:W-:Y:S01]  /*6b60*/  BSSY B1, `(.L_x_107) ;  /* 0x0000017000017945 */ /* 0x000fe20003800000 */
[----:B---3--:R-:W-:Y:S03]  /*6b70*/  @P1 SEL R67, RZ, 0x1, !P0 ;  /* 0x00000001ff431807 */ /* 0x008fe60004000000 */
[----:B------:R-:W-:Y:S05]  /*6b80*/  @!P1 BRA `(.L_x_108) ;  /* 0x0000000000509947 */ /* 0x000fea0003800000 */
[----:B------:R-:W-:Y:S01]  /*6b90*/  ISETP.NE.AND P1, PT, R72, RZ, PT ;  /* 0x000000ff4800720c */ /* 0x000fe20003f25270 */
[----:B------:R-:W-:Y:S01]  /*6ba0*/  BSSY B0, `(.L_x_109) ;  /* 0x000000a000007945 */ /* 0x000fe20003800000 */
[----:B------:R-:W-:Y:S11]  /*6bb0*/  ISETP.NE.AND P0, PT, R67, RZ, PT ;  /* 0x000000ff4300720c */ /* 0x000ff60003f05270 */
[----:B------:R-:W-:Y:S04]  /*6bc0*/  @P1 IMAD R5, R65, 0x2000, R66 ;  /* 0x0000200041051824 */ /* 0x000fe800078e0242 */
[----:B------:R-:W-:Y:S05]  /*6bd0*/  @P1 VIADD R4, R5, UR36 ;  /* 0x0000002405041c36 */ /* 0x000fea0008000000 */
[----:B------:R-:W-:Y:S01]  /*6be0*/  @P1 IADD3 R3, PT, PT, R73, R4, RZ ;  /* 0x0000000449031210 */ /* 0x000fe20007ffe0ff */
[----:B------:R-:W-:Y:S01]  /*6bf0*/  @P1 IMAD.IADD R4, R99, 0x1, R4 ;  /* 0x0000000163041824 */ /* 0x000fe200078e0204 */
[----:B------:R-:W-:Y:S06]  /*6c00*/  @P0 BRA `(.L_x_110) ;  /* 0x00000000000c0947 */ /* 0x000fec0003800000 */
[----:B--2---:R-:W-:Y:S04]  /*6c10*/  SHF.L.U32 R0, R98, 0x1f, RZ ;  /* 0x0000001f62007819 */ /* 0x004fe800000006ff */
[----:B------:R-:W2:Y:S02]  /*6c20*/  SYNCS.PHASECHK.TRANS64.TRYWAIT P0, [R2+URZ+0x90], R0 ;  /* 0x00009000020075a7 */ /* 0x000ea400080011ff */
[----:B--2---:R-:W-:Y:S05]  /*6c30*/  @!P0 BRA `(.L_x_111) ;  /* 0x0000003000ec8947 */ /* 0x004fea0003800000 */
.L_x_110:
[----:B------:R-:W-:Y:S05]  /*6c40*/  BSYNC B0 ;  /* 0x0000000000007941 */ /* 0x000fea0003800000 */
.L_x_109:
[----:B------:R-:W-:Y:S02]  /*6c50*/  ISETP.NE.AND P0, PT, R72, RZ, PT ;  /* 0x000000ff4800720c */ /* 0x000fe40003f05270 */
[----:B------:R-:W-:Y:S11]  /*6c60*/  IADD3 R65, PT, PT, R65, 0x1, RZ ;  /* 0x0000000141417810 */ /* 0x000ff60007ffe0ff */
[----:B--2---:R-:W-:Y:S01]  /*6c70*/  @P0 IMAD.IADD R0, R99, 0x1, R3 ;  /* 0x0000000163000824 */ /* 0x004fe200078e0203 */
[----:B------:R-:W-:Y:S05]  /*6c80*/  @P0 WARPSYNC.ALL ;  /* 0x0000000000000948 */ /* 0x000fea0003800000 */
[----:B------:R3:W4:Y:S04]  /*6c90*/  @P0 LDSM.16.M88.4 R56, [R5+UR36+0x400] ;  /* 0x000400240538083b */ /* 0x0007280008000200 */
[----:B------:R3:W2:Y:S04]  /*6ca0*/  @P0 LDSM.16.M88.4 R60, [R4+0x400] ;  /* 0x00040000043c083b */ /* 0x0006a80000000200 */
[----:B------:R3:W1:Y:S04]  /*6cb0*/  @P0 LDSM.16.M88.4 R68, [R3+0x400] ;  /* 0x000400000344083b */ /* 0x0006680000000200 */
[----:B------:R3:W1:Y:S02]  /*6cc0*/  @P0 LDSM.16.M88.4 R76, [R0+0x400] ;  /* 0x00040000004c083b */ /* 0x0006640000000200 */
.L_x_108:
[----:B------:R-:W-:Y:S05]  /*6cd0*/  BSYNC B1 ;  /* 0x0000000000017941 */ /* 0x000fea0003800000 */
.L_x_107:
[----:B--23--:R-:W-:Y:S05]  /*6ce0*/  VIADD R0, R48, 0x40 ;  /* 0x0000004030007836 */ /* 0x00cfea0000000000 */
[----:B------:R-:W-:Y:S04]  /*6cf0*/  SHF.R.U32.HI R0, RZ, 0x15, R0 ;  /* 0x00000015ff007819 */ /* 0x000fe80000011600 */
[----:B------:R-:W-:Y:S11]  /*6d00*/  LOP3.LUT P0, RZ, R0, 0x3, R93, 0x48, !PT ;  /* 0x0000000300ff7812 */ /* 0x000ff6000780485d */
[----:B------:R-:W-:Y:S02]  /*6d10*/  @!UPT UIADD3 URZ, UPT, UPT, URZ, URZ, URZ ;  /* 0x000000fffffff290 */ /* 0x000fe4000fffe0ff */
[----:B------:R-:W-:Y:S05]  /*6d20*/  @!P0 BRA `(.L_x_112) ;  /* 0x0000000000408947 */ /* 0x000fea0003800000 */
[----:B------:R-:W2:Y:S01]  /*6d30*/  LDCU.64 UR8, c[0x4][0x70] ;  /* 0x01000e00ff0877ac */ /* 0x000ea20008000a00 */
[----:B------:R-:W-:Y:S01]  /*6d40*/  MOV R3, 0x0 ;  /* 0x0000000000037802 */ /* 0x000fe20000000f00 */
[----:B------:R-:W-:Y:S02]  /*6d50*/  HFMA2 R12, -RZ, RZ, 0, 5.9604644775390625e-08 ;  /* 0x00000001ff0c7431 */ /* 0x000fe400000001ff */
[----:B-1----:R-:W-:Y:S02]  /*6d60*/  IMAD.MOV.U32 R8, RZ, RZ, 0x192 ;  /* 0x00000192ff087424 */ /* 0x002fe400078e00ff */
[----:B------:R-:W-:Y:S01]  /*6d70*/  IMAD.MOV.U32 R13, RZ, RZ, RZ ;  /* 0x000000ffff0d7224 */ /* 0x000fe200078e00ff */
[----:B------:R-:W1:Y:S01]  /*6d80*/  LDCU.64 UR6, c[0x4][0x78] ;  /* 0x01000f00ff0677ac */ /* 0x000e620008000a00 */
[----:B------:R-:W3:Y:S01]  /*6d90*/  LDC.64 R2, c[0x4][R3] ;  /* 0x0100000003027b82 */ /* 0x000ee20000000a00 */
[----:B------:R-:W5:Y:S01]  /*6da0*/  LDCU.64 UR4, c[0x4][0x10] ;  /* 0x01000200ff0477ac */ /* 0x000f620008000a00 */
[----:B--2---:R-:W-:Y:S01]  /*6db0*/  MOV R5, UR9 ;  /* 0x0000000900057c02 */ /* 0x004fe20008000f00 */
[----:B------:R-:W-:Y:S01]  /*6dc0*/  IMAD.U32 R4, RZ, RZ, UR8 ;  /* 0x00000008ff047e24 */ /* 0x000fe2000f8e00ff */
[----:B-1----:R-:W-:Y:S01]  /*6dd0*/  MOV R7, UR7 ;  /* 0x0000000700077c02 */ /* 0x002fe20008000f00 */
[----:B------:R-:W-:Y:S01]  /*6de0*/  IMAD.U32 R6, RZ, RZ, UR6 ;  /* 0x00000006ff067e24 */ /* 0x000fe2000f8e00ff */
[----:B-----5:R-:W-:Y:S01]  /*6df0*/  MOV R11, UR5 ;  /* 0x00000005000b7c02 */ /* 0x020fe20008000f00 */
[----:B------:R-:W-:Y:S02]  /*6e00*/  IMAD.U32 R10, RZ, RZ, UR4 ;  /* 0x00000004ff0a7e24 */ /* 0x000fe4000f8e00ff */
[----:B------:R-:W-:Y:S07]  /*6e10*/  LEPC R20, `(.L_x_112) ;  /* 0x000000001014794e */ /* 0x000fee0000000000 */
[----:B---34-:R-:W-:Y:S05]  /*6e20*/  CALL.ABS.NOINC R2 ;  /* 0x0000000002007343 */ /* 0x018fea0003c00000 */
.L_x_112:
[----:B------:R-:W-:Y:S05]  /*6e30*/  WARPSYNC.ALL ;  /* 0x0000000000007948 */ /* 0x000fea0003800000 */
[----:B------:R-:W-:Y:S01]  /*6e40*/  R2UR UR4, R48 ;  /* 0x00000000300472ca */ /* 0x000fe200000e0000 */
[--C-:B----4-:R-:W-:Y:S01]  /*6e50*/  HADD2.F32 R3, -RZ, R56.reuse.H0_H0 ;  /* 0x20000038ff037230 */ /* 0x110fe20000004100 */
[----:B------:R-:W-:Y:S01]  /*6e60*/  ISETP.NE.AND P6, PT, R105, RZ, PT ;  /* 0x000000ff6900720c */ /* 0x000fe20003fc5270 */
[--C-:B------:R-:W-:Y:S01]  /*6e70*/  HADD2.F32 R51, -RZ, R57.reuse.H1_H1 ;  /* 0x30000039ff337230 */ /* 0x100fe20000004100 */
[----:B------:R-:W-:Y:S01]  /*6e80*/  MOV R50, UR51 ;  /* 0x0000003300327c02 */ /* 0x000fe20008000f00 */
[----:B------:R-:W-:Y:S01]  /*6e90*/  BSSY.RECONVERGENT B0, `(.L_x_113) ;  /* 0x000008c000007945 */ /* 0x000fe20003800200 */
[----:B------:R-:W-:Y:S02]  /*6ea0*/  MOV R74, UR37 ;  /* 0x00000025004a7c02 */ /* 0x000fe40008000f00 */
[----:B------:R-:W-:Y:S05]  /*6eb0*/  ISETP.NE.AND P0, PT, R101, RZ, PT ;  /* 0x000000ff6500720c */ /* 0x000fea0003f05270 */
[----:B-1----:R-:W1:Y:S02]  /*6ec0*/  LDTM.16dp256bit.x8 R4, tmem[UR4+0x40] ;  /* 0x00004004000479ee */ /* 0x002e6400081a0000 */
[----:B------:R-:W-:Y:S04]  /*6ed0*/  @P6 LEA R50, R50, UR36, 0x3 ;  /* 0x0000002432326c11 */ /* 0x000fe8000f8e18ff */
[----:B------:R-:W-:Y:S04]  /*6ee0*/  @P6 IADD3 R50, PT, PT, R50, 0xb0, RZ ;  /* 0x000000b032326810 */ /* 0x000fe80007ffe0ff */
[----:B------:R-:W-:Y:S01]  /*6ef0*/  @P6 PRMT R74, R74, 0x654, R50 ;  /* 0x000006544a4a6816 */ /* 0x000fe20000000032 */
[----:B------:R-:W-:Y:S02]  /*6f00*/  HADD2.F32 R50, -RZ, R57.H0_H0 ;  /* 0x20000039ff327230 */ /* 0x000fe40000004100 */
[C---:B-1----:R-:W-:Y:S01]  /*6f10*/  FMUL R0, R47.reuse, R4 ;  /* 0x000000042f007220 */ /* 0x042fe20000400000 */
[----:B------:R-:W-:Y:S02]  /*6f20*/  HADD2.F32 R4, -RZ, R56.H1_H1 ;  /* 0x30000038ff047230 */ /* 0x000fe40000004100 */
[C---:B------:R-:W-:Y:S01]  /*6f30*/  FMUL R2, R47.reuse, R5 ;  /* 0x000000052f027220 */ /* 0x040fe20000400000 */
[----:B------:R-:W-:Y:S01]  /*6f40*/  FMUL R7, R47, R7 ;  /* 0x000000072f077220 */ /* 0x000fe20000400000 */
[----:B------:R-:W-:Y:S01]  /*6f50*/  FFMA R0, R49, R3, R0 ;  /* 0x0000000331007223 */ /* 0x000fe20000000000 */
[----:B------:R-:W-:Y:S01]  /*6f60*/  FMUL R3, R47, R6 ;  /* 0x000000062f037220 */ /* 0x000fe20000400000 */
[----:B------:R-:W-:Y:S01]  /*6f70*/  FFMA R2, R49, R4, R2 ;  /* 0x0000000431027223 */ /* 0x000fe20000000002 */
[C---:B------:R-:W-:Y:S01]  /*6f80*/  FMUL R4, R47.reuse, R8 ;  /* 0x000000082f047220 */ /* 0x040fe20000400000 */
[----:B------:R-:W-:Y:S01]  /*6f90*/  FMUL R8, R47, R12 ;  /* 0x0000000c2f087220 */ /* 0x000fe20000400000 */
[----:B------:R-:W-:Y:S01]  /*6fa0*/  FFMA R3, R49, R50, R3 ;  /* 0x0000003231037223 */ /* 0x000fe20000000003 */
[C---:B------:R-:W-:Y:S01]  /*6fb0*/  FMUL R12, R47.reuse, R16 ;  /* 0x000000102f0c7220 */ /* 0x040fe20000400000 */
[C---:B------:R-:W-:Y:S01]  /*6fc0*/  FMUL R16, R47.reuse, R20 ;  /* 0x000000142f107220 */ /* 0x040fe20000400000 */
[C---:B------:R-:W-:Y:S01]  /*6fd0*/  FMUL R20, R47.reuse, R24 ;  /* 0x000000182f147220 */ /* 0x040fe20000400000 */
[C---:B------:R-:W-:Y:S01]  /*6fe0*/  FMUL R24, R47.reuse, R28 ;  /* 0x0000001c2f187220 */ /* 0x040fe20000400000 */
[C---:B------:R-:W-:Y:S01]  /*6ff0*/  FMUL R28, R47.reuse, R32 ;  /* 0x000000202f1c7220 */ /* 0x040fe20000400000 */
[--C-:B------:R-:W-:Y:S01]  /*7000*/  HADD2.F32 R32, -RZ, R58.reuse.H0_H0 ;  /* 0x2000003aff207230 */ /* 0x100fe20000004100 */
[----:B------:R-:W-:Y:S01]  /*7010*/  F2FP.F16.F32.PACK_AB R52, R2, R0 ;  /* 0x000000000234723e */ /* 0x000fe200000000ff */
[----:B------:R-:W-:Y:S02]  /*7020*/  HADD2.F32 R0, -RZ, R58.H1_H1 ;  /* 0x3000003aff007230 */ /* 0x000fe40000004100 */
[----:B------:R-:W-:Y:S01]  /*7030*/  FMUL R5, R47, R9 ;  /* 0x000000092f057220 */ /* 0x000fe20000400000 */
[--C-:B------:R-:W-:Y:S02]  /*7040*/  HADD2.F32 R2, -RZ, R59.reuse.H0_H0 ;  /* 0x2000003bff027230 */ /* 0x100fe40000004100 */
[C---:B------:R-:W-:Y:S01]  /*7050*/  FFMA R7, R49.reuse, R51, R7 ;  /* 0x0000003331077223 */ /* 0x040fe20000000007 */
[C---:B------:R-:W-:Y:S01]  /*7060*/  FFMA R4, R49.reuse, R32, R4 ;  /* 0x0000002031047223 */ /* 0x040fe20000000004 */
[----:B------:R-:W-:Y:S02]  /*7070*/  HADD2.F32 R32, -RZ, R59.H1_H1 ;  /* 0x3000003bff207230 */ /* 0x000fe40000004100 */
[----:B------:R-:W-:Y:S01]  /*7080*/  FFMA R5, R49, R0, R5 ;  /* 0x0000000031057223 */ /* 0x000fe20000000005 */
[--C-:B------:R-:W-:Y:S01]  /*7090*/  HADD2.F32 R0, -RZ, R60.reuse.H0_H0 ;  /* 0x2000003cff007230 */ /* 0x100fe20000004100 */
[----:B------:R-:W-:Y:S01]  /*70a0*/  F2FP.F16.F32.PACK_AB R53, R7, R3 ;  /* 0x000000030735723e */ /* 0x000fe200000000ff */
[----:B------:R-:W-:Y:S01]  /*70b0*/  FMUL R6, R47, R10 ;  /* 0x0000000a2f067220 */ /* 0x000fe20000400000 */
[----:B------:R-:W-:Y:S01]  /*70c0*/  HADD2.F32 R3, -RZ, R61.H0_H0 ;  /* 0x2000003dff037230 */ /* 0x000fe20000004100 */
[----:B------:R-:W-:Y:S01]  /*70d0*/  F2FP.F16.F32.PACK_AB R54, R5, R4 ;  /* 0x000000040536723e */ /* 0x000fe200000000ff */
[----:B------:R-:W-:Y:S01]  /*70e0*/  FMUL R11, R47, R11 ;  /* 0x0000000b2f0b7220 */ /* 0x000fe20000400000 */
[----:B------:R-:W-:Y:S01]  /*70f0*/  FFMA R6, R49, R2, R6 ;  /* 0x0000000231067223 */ /* 0x000fe20000000006 */
[----:B------:R-:W-:Y:S02]  /*7100*/  HADD2.F32 R2, -RZ, R60.H1_H1 ;  /* 0x3000003cff027230 */ /* 0x000fe40000004100 */
[----:B------:R-:W-:Y:S01]  /*7110*/  FMUL R9, R47, R13 ;  /* 0x0000000d2f097220 */ /* 0x000fe20000400000 */
[C---:B------:R-:W-:Y:S01]  /*7120*/  FFMA R11, R49.reuse, R32, R11 ;  /* 0x00000020310b7223 */ /* 0x040fe2000000000b */
[----:B------:R-:W-:Y:S02]  /*7130*/  HADD2.F32 R4, -RZ, R77.H0_H0 ;  /* 0x2000004dff047230 */ /* 0x000fe40000004100 */
[C---:B------:R-:W-:Y:S01]  /*7140*/  FFMA R8, R49.reuse, R0, R8 ;  /* 0x0000000031087223 */ /* 0x040fe20000000008 */
[----:B------:R-:W-:Y:S01]  /*7150*/  FFMA R9, R49, R2, R9 ;  /* 0x0000000231097223 */ /* 0x000fe20000000009 */
[----:B------:R-:W-:Y:S01]  /*7160*/  HADD2.F32 R0, -RZ, R61.H1_H1 ;  /* 0x3000003dff007230 */ /* 0x000fe20000004100 */
[----:B------:R-:W-:Y:S01]  /*7170*/  F2FP.F16.F32.PACK_AB R55, R11, R6 ;  /* 0x000000060b37723e */ /* 0x000fe200000000ff */
[C---:B------:R-:W-:Y:S01]  /*7180*/  FMUL R10, R47.reuse, R14 ;  /* 0x0000000e2f0a7220 */ /* 0x040fe20000400000 */
[----:B------:R-:W-:Y:S01]  /*7190*/  FMUL R15, R47, R15 ;  /* 0x0000000f2f0f7220 */ /* 0x000fe20000400000 */
[--C-:B------:R-:W-:Y:S01]  /*71a0*/  HADD2.F32 R2, -RZ, R62.reuse.H0_H0 ;  /* 0x2000003eff027230 */ /* 0x100fe20000004100 */
[----:B------:R-:W-:Y:S01]  /*71b0*/  F2FP.F16.F32.PACK_AB R8, R9, R8 ;  /* 0x000000080908723e */ /* 0x000fe200000000ff */
[----:B------:R1:W-:Y:S01]  /*71c0*/  STSM.16.M88.4 [R107+0x2400], R52 ;  /* 0x002400346b007844 */ /* 0x0003e20000000200 */
[C---:B------:R-:W-:Y:S01]  /*71d0*/  FFMA R10, R49.reuse, R3, R10 ;  /* 0x00000003310a7223 */ /* 0x040fe2000000000a */
[C---:B------:R-:W-:Y:S01]  /*71e0*/  FFMA R15, R49.reuse, R0, R15 ;  /* 0x00000000310f7223 */ /* 0x040fe2000000000f */
[----:B------:R-:W-:Y:S02]  /*71f0*/  HADD2.F32 R3, -RZ, R62.H1_H1 ;  /* 0x3000003eff037230 */ /* 0x000fe40000004100 */
[----:B------:R-:W-:Y:S01]  /*7200*/  FFMA R12, R49, R2, R12 ;  /* 0x00000002310c7223 */ /* 0x000fe2000000000c */
[----:B------:R-:W-:Y:S01]  /*7210*/  FMUL R13, R47, R17 ;  /* 0x000000112f0d7220 */ /* 0x000fe20000400000 */
[--C-:B------:R-:W-:Y:S01]  /*7220*/  HADD2.F32 R0, -RZ, R63.reuse.H0_H0 ;  /* 0x2000003fff007230 */ /* 0x100fe20000004100 */
[----:B------:R-:W-:Y:S01]  /*7230*/  F2FP.F16.F32.PACK_AB R9, R15, R10 ;  /* 0x0000000a0f09723e */ /* 0x000fe200000000ff */
[----:B------:R-:W-:Y:S01]  /*7240*/  FMUL R14, R47, R18 ;  /* 0x000000122f0e7220 */ /* 0x000fe20000400000 */
[----:B------:R-:W-:Y:S01]  /*7250*/  FFMA R13, R49, R3, R13 ;  /* 0x00000003310d7223 */ /* 0x000fe2000000000d */
[----:B------:R-:W-:Y:S02]  /*7260*/  HADD2.F32 R2, -RZ, R63.H1_H1 ;  /* 0x3000003fff027230 */ /* 0x000fe40000004100 */
[----:B------:R-:W-:Y:S01]  /*7270*/  FMUL R19, R47, R19 ;  /* 0x000000132f137220 */ /* 0x000fe20000400000 */
[----:B------:R-:W-:Y:S01]  /*7280*/  FFMA R14, R49, R0, R14 ;  /* 0x00000000310e7223 */ /* 0x000fe2000000000e */
[--C-:B------:R-:W-:Y:S01]  /*7290*/  HADD2.F32 R0, -RZ, R68.reuse.H0_H0 ;  /* 0x20000044ff007230 */ /* 0x100fe20000004100 */
[----:B------:R-:W-:Y:S01]  /*72a0*/  F2FP.F16.F32.PACK_AB R10, R13, R12 ;  /* 0x0000000c0d0a723e */ /* 0x000fe200000000ff */
[----:B------:R-:W-:Y:S01]  /*72b0*/  FFMA R19, R49, R2, R19 ;  /* 0x0000000231137223 */ /* 0x000fe20000000013 */
[----:B------:R-:W-:Y:S02]  /*72c0*/  HADD2.F32 R2, -RZ, R68.H1_H1 ;  /* 0x30000044ff027230 */ /* 0x000fe40000004100 */
[----:B------:R-:W-:Y:S01]  /*72d0*/  FMUL R17, R47, R21 ;  /* 0x000000152f117220 */ /* 0x000fe20000400000 */
[----:B------:R-:W-:Y:S01]  /*72e0*/  FFMA R16, R49, R0, R16 ;  /* 0x0000000031107223 */ /* 0x000fe20000000010 */
[--C-:B------:R-:W-:Y:S01]  /*72f0*/  HADD2.F32 R3, -RZ, R69.reuse.H0_H0 ;  /* 0x20000045ff037230 */ /* 0x100fe20000004100 */
[----:B------:R-:W-:Y:S01]  /*7300*/  F2FP.F16.F32.PACK_AB R11, R19, R14 ;  /* 0x0000000e130b723e */ /* 0x000fe200000000ff */
[----:B------:R-:W-:Y:S01]  /*7310*/  FFMA R17, R49, R2, R17 ;  /* 0x0000000231117223 */ /* 0x000fe20000000011 */
[C---:B------:R-:W-:Y:S01]  /*7320*/  FMUL R18, R47.reuse, R22 ;  /* 0x000000162f127220 */ /* 0x040fe20000400000 */
[----:B------:R-:W-:Y:S02]  /*7330*/  HADD2.F32 R0, -RZ, R69.H1_H1 ;  /* 0x30000045ff007230 */ /* 0x000fe40000004100 */
[----:B------:R-:W-:Y:S01]  /*7340*/  FMUL R23, R47, R23 ;  /* 0x000000172f177220 */ /* 0x000fe20000400000 */
[----:B------:R1:W-:Y:S01]  /*7350*/  STSM.16.M88.4 [R106+0x2400], R8 ;  /* 0x002400086a007844 */ /* 0x0003e20000000200 */
[----:B------:R-:W-:Y:S01]  /*7360*/  F2FP.F16.F32.PACK_AB R16, R17, R16 ;  /* 0x000000101110723e */ /* 0x000fe200000000ff */
[C---:B------:R-:W-:Y:S01]  /*7370*/  FFMA R18, R49.reuse, R3, R18 ;  /* 0x0000000331127223 */ /* 0x040fe20000000012 */
[----:B------:R-:W-:Y:S01]  /*7380*/  FFMA R23, R49, R0, R23 ;  /* 0x0000000031177223 */ /* 0x000fe20000000017 */
[--C-:B------:R-:W-:Y:S02]  /*7390*/  HADD2.F32 R2, -RZ, R70.reuse.H0_H0 ;  /* 0x20000046ff027230 */ /* 0x100fe40000004100 */
[C---:B------:R-:W-:Y:S01]  /*73a0*/  FMUL R21, R47.reuse, R25 ;  /* 0x000000192f157220 */ /* 0x040fe20000400000 */
[----:B------:R-:W-:Y:S02]  /*73b0*/  HADD2.F32 R0, -RZ, R70.H1_H1 ;  /* 0x30000046ff007230 */ /* 0x000fe40000004100 */
[----:B------:R-:W-:Y:S01]  /*73c0*/  FMUL R22, R47, R26 ;  /* 0x0000001a2f167220 */ /* 0x000fe20000400000 */
[--C-:B------:R-:W-:Y:S02]  /*73d0*/  HADD2.F32 R3, -RZ, R71.reuse.H0_H0 ;  /* 0x20000047ff037230 */ /* 0x100fe40000004100 */
[----:B------:R-:W-:Y:S01]  /*73e0*/  FFMA R20, R49, R2, R20 ;  /* 0x0000000231147223 */ /* 0x000fe20000000014 */
[----:B------:R-:W-:Y:S01]  /*73f0*/  FMUL R27, R47, R27 ;  /* 0x0000001b2f1b7220 */ /* 0x000fe20000400000 */
[C---:B------:R-:W-:Y:S01]  /*7400*/  FFMA R21, R49.reuse, R0, R21 ;  /* 0x0000000031157223 */ /* 0x040fe20000000015 */
[----:B------:R-:W-:Y:S02]  /*7410*/  HADD2.F32 R0, -RZ, R71.H1_H1 ;  /* 0x30000047ff007230 */ /* 0x000fe40000004100 */
[----:B------:R-:W-:Y:S01]  /*7420*/  FFMA R22, R49, R3, R22 ;  /* 0x0000000331167223 */ /* 0x000fe20000000016 */
[--C-:B------:R-:W-:Y:S02]  /*7430*/  HADD2.F32 R2, -RZ, R76.reuse.H0_H0 ;  /* 0x2000004cff027230 */ /* 0x100fe40000004100 */
[C---:B------:R-:W-:Y:S01]  /*7440*/  FMUL R25, R47.reuse, R29 ;  /* 0x0000001d2f197220 */ /* 0x040fe20000400000 */
[----:B------:R-:W-:Y:S02]  /*7450*/  HADD2.F32 R3, -RZ, R76.H1_H1 ;  /* 0x3000004cff037230 */ /* 0x000fe40000004100 */
[----:B------:R-:W-:Y:S01]  /*7460*/  FMUL R26, R47, R30 ;  /* 0x0000001e2f1a7220 */ /* 0x000fe20000400000 */
[C---:B------:R-:W-:Y:S01]  /*7470*/  FFMA R27, R49.reuse, R0, R27 ;  /* 0x00000000311b7223 */ /* 0x040fe2000000001b */
[C---:B------:R-:W-:Y:S01]  /*7480*/  FFMA R24, R49.reuse, R2, R24 ;  /* 0x0000000231187223 */ /* 0x040fe20000000018 */
[----:B------:R-:W-:Y:S02]  /*7490*/  HADD2.F32 R0, -RZ, R77.H1_H1 ;  /* 0x3000004dff007230 */ /* 0x000fe40000004100 */
[----:B------:R-:W-:Y:S01]  /*74a0*/  FFMA R25, R49, R3, R25 ;  /* 0x0000000331197223 */ /* 0x000fe20000000019 */
[----:B------:R-:W-:Y:S01]  /*74b0*/  FMUL R31, R47, R31 ;  /* 0x0000001f2f1f7220 */ /* 0x000fe20000400000 */
[--C-:B------:R-:W-:Y:S02]  /*74c0*/  HADD2.F32 R2, -RZ, R78.reuse.H0_H0 ;  /* 0x2000004eff027230 */ /* 0x100fe40000004100 */
[----:B------:R-:W-:Y:S01]  /*74d0*/  FFMA R26, R49, R4, R26 ;  /* 0x00000004311a7223 */ /* 0x000fe2000000001a */
[----:B------:R-:W-:Y:S02]  /*74e0*/  HADD2.F32 R3, -RZ, R78.H1_H1 ;  /* 0x3000004eff037230 */ /* 0x000fe40000004100 */
[C---:B------:R-:W-:Y:S01]  /*74f0*/  FMUL R29, R47.reuse, R33 ;  /* 0x000000212f1d7220 */ /* 0x040fe20000400000 */
[--C-:B------:R-:W-:Y:S02]  /*7500*/  HADD2.F32 R4, -RZ, R79.reuse.H0_H0 ;  /* 0x2000004fff047230 */ /* 0x100fe40000004100 */
[----:B------:R-:W-:Y:S01]  /*7510*/  FMUL R30, R47, R34 ;  /* 0x000000222f1e7220 */ /* 0x000fe20000400000 */
[----:B------:R-:W-:Y:S02]  /*7520*/  HADD2.F32 R5, -RZ, R79.H1_H1 ;  /* 0x3000004fff057230 */ /* 0x000fe40000004100 */
[----:B------:R-:W-:Y:S01]  /*7530*/  FFMA R31, R49, R0, R31 ;  /* 0x00000000311f7223 */ /* 0x000fe2000000001f */
[----:B------:R-:W-:Y:S01]  /*7540*/  FMUL R35, R47, R35 ;  /* 0x000000232f237220 */ /* 0x000fe20000400000 */
[C---:B------:R-:W-:Y:S01]  /*7550*/  FFMA R28, R49.reuse, R2, R28 ;  /* 0x00000002311c7223 */ /* 0x040fe2000000001c */
[C---:B------:R-:W-:Y:S01]  /*7560*/  FFMA R29, R49.reuse, R3, R29 ;  /* 0x00000003311d7223 */ /* 0x040fe2000000001d */
[----:B------:R-:W-:Y:S01]  /*7570*/  FFMA R30, R49, R4, R30 ;  /* 0x00000004311e7223 */ /* 0x000fe2000000001e */
[----:B------:R-:W-:Y:S01]  /*7580*/  F2FP.F16.F32.PACK_AB R17, R23, R18 ;  /* 0x000000121711723e */ /* 0x000fe200000000ff */
[----:B------:R-:W-:Y:S01]  /*7590*/  FFMA R35, R49, R5, R35 ;  /* 0x0000000531237223 */ /* 0x000fe20000000023 */
[----:B------:R-:W-:Y:S02]  /*75a0*/  F2FP.F16.F32.PACK_AB R18, R21, R20 ;  /* 0x000000141512723e */ /* 0x000fe400000000ff */
[----:B------:R-:W-:Y:S02]  /*75b0*/  F2FP.F16.F32.PACK_AB R19, R27, R22 ;  /* 0x000000161b13723e */ /* 0x000fe400000000ff */
[----:B------:R-:W-:Y:S02]  /*75c0*/  F2FP.F16.F32.PACK_AB R24, R25, R24 ;  /* 0x000000181918723e */ /* 0x000fe400000000ff */
[----:B------:R-:W-:Y:S01]  /*75d0*/  F2FP.F16.F32.PACK_AB R25, R31, R26 ;  /* 0x0000001a1f19723e */ /* 0x000fe200000000ff */
[----:B------:R1:W-:Y:S01]  /*75e0*/  STSM.16.M88.4 [R108+0x2000], R16 ;  /* 0x002000106c007844 */ /* 0x0003e20000000200 */
[----:B------:R-:W-:Y:S02]  /*75f0*/  F2FP.F16.F32.PACK_AB R26, R29, R28 ;  /* 0x0000001c1d1a723e */ /* 0x000fe400000000ff */
[----:B------:R-:W-:Y:S02]  /*7600*/  F2FP.F16.F32.PACK_AB R27, R35, R30 ;  /* 0x0000001e231b723e */ /* 0x000fe400000000ff */
[----:B------:R-:W-:Y:S02]  /*7610*/  LEA R0, R65, UR36, 0x3 ;  /* 0x0000002441007c11 */ /* 0x000fe4000f8e18ff */
[----:B------:R-:W-:Y:S01]  /*7620*/  @P6 SHF.L.U32 R2, R98, 0x1f, RZ ;  /* 0x0000001f62026819 */ /* 0x000fe200000006ff */
[----:B------:R1:W-:Y:S01]  /*7630*/  STSM.16.M88.4 [R109+0x2000], R24 ;  /* 0x002000186d007844 */ /* 0x0003e20000000200 */
        /* <DEDUP_REMOVED lines=8> */
[----:B------:R-:W-:Y:S02]  /*76c0*/  UIADD3 UR8, UP0, UPT, UR52, 0x680, URZ ;  /* 0x0000068034087890 */ /* 0x000fe4000ff1e0ff */
[----:B------:R-:W-:Y:S02]  /*76d0*/  UIADD3 UR5, UPT, UPT, UR41, 0x40, URZ ;  /* 0x0000004029057890 */ /* 0x000fe4000fffe0ff */
[----:B------:R-:W-:Y:S02]  /*76e0*/  UIADD3 UR4, UPT, UPT, UR36, 0x2400, URZ ;  /* 0x0000240024047890 */ /* 0x000fe4000fffe0ff */
[----:B------:R-:W-:Y:S01]  /*76f0*/  UIADD3.X UR9, UPT, UPT, URZ, UR53, URZ, UP0, !UPT ;  /* 0x00000035ff097290 */ /* 0x000fe200087fe4ff */
[----:B------:R-:W-:Y:S01]  /*7700*/  UMOV UR6, UR42 ;  /* 0x0000002a00067c82 */ /* 0x000fe20008000000 */
[----:B------:R-:W-:Y:S07]  /*7710*/  UMOV UR7, UR44 ;  /* 0x0000002c00077c82 */ /* 0x000fee0008000000 */
[----:B------:R2:W-:Y:S01]  /*7720*/  UTMASTG.3D [UR4], [UR8] ;  /* 0x00000004080073b5 */ /* 0x0005e20008010000 */
[----:B------:R0:W-:Y:S01]  /*7730*/  UTMACMDFLUSH ;  /* 0x00000000000079b7 */ /* 0x0001e20000000000 */
[----:B--2---:R-:W-:Y:S04]  /*7740*/  DEPBAR.LE SB0, 0x1 ;  /* 0x000080400000791a */ /* 0x004fe80000000000 */
.L_x_114:
[----:B------:R-:W-:Y:S05]  /*7750*/  BSYNC.RECONVERGENT B0 ;  /* 0x0000000000007941 */ /* 0x000fea0003800200 */
.L_x_113:
[----:B------:R-:W-:Y:S01]  /*7760*/  BAR.SYNC.DEFER_BLOCKING 0x1, 0x80 ;  /* 0x0042000000007b1d */ /* 0x000fe20000010000 */
[----:B------:R-:W-:Y:S04]  /*7770*/  UIADD3 UR40, UPT, UPT, UR51, 0x1, URZ ;  /* 0x0000000133287890 */ /* 0x000fe8000fffe0ff */
[----:B------:R-:W-:Y:S04]  /*7780*/  UISETP.NE.AND UP0, UPT, UR40, 0x4, UPT ;  /* 0x000000042800788c */ /* 0x000fe8000bf05270 */
[----:B------:R-:W-:Y:S01]  /*7790*/  USEL UR40, UR40, URZ, UP0 ;  /* 0x000000ff28287287 */ /* 0x000fe20008000000 */
[----:B------:R2:W-:Y:S01]  /*77a0*/  @P6 SYNCS.ARRIVE.TRANS64.RED.A1T0 RZ, [R74+URZ], RZ ;  /* 0x000000ff4aff69a7 */ /* 0x0005e200081004ff */
[----:B------:R-:W-:Y:S01]  /*77b0*/  BSSY B1, `(.L_x_115) ;  /* 0x0000018000017945 */ /* 0x000fe20003800000 */
[----:B------:R-:W3:Y:S02]  /*77c0*/  @P6 SYNCS.PHASECHK.TRANS64.TRYWAIT P0, [R0+URZ+0x90], R2 ;  /* 0x00009002000065a7 */ /* 0x000ee400080011ff */
[----:B---3--:R-:W-:Y:S01]  /*77d0*/  @P6 SEL R67, RZ, 0x1, !P0 ;  /* 0x00000001ff436807 */ /* 0x008fe20004000000 */
[----:B--2---:R-:W-:Y:S06]  /*77e0*/  @!P6 BRA `(.L_x_116) ;  /* 0x000000000050e947 */ /* 0x004fec0003800000 */
        /* <DEDUP_REMOVED lines=8> */
[----:B------:R-:W-:Y:S04]  /*7870*/  SHF.L.U32 R5, R98, 0x1f, RZ ;  /* 0x0000001f62057819 */ /* 0x000fe800000006ff */
[----:B------:R-:W2:Y:S02]  /*7880*/  SYNCS.PHASECHK.TRANS64.TRYWAIT P0, [R0+URZ+0x90], R5 ;  /* 0x00009005000075a7 */ /* 0x000ea400080011ff */
[----:B--2---:R-:W-:Y:S05]  /*7890*/  @!P0 BRA `(.L_x_119) ;  /* 0x0000002400e88947 */ /* 0x004fea0003800000 */
.L_x_118:
[----:B------:R-:W-:Y:S05]  /*78a0*/  BSYNC B0 ;  /* 0x0000000000007941 */ /* 0x000fea0003800000 */
.L_x_117:
[----:B------:R-:W-:Y:S02]  /*78b0*/  ISETP.NE.AND P0, PT, R72, RZ, PT ;  /* 0x000000ff4800720c */ /* 0x000fe40003f05270 */
[----:B------:R-:W-:Y:S11]  /*78c0*/  IADD3 R65, PT, PT, R65, 0x1, RZ ;  /* 0x0000000141417810 */ /* 0x000ff60007ffe0ff */
[----:B--2---:R-:W-:Y:S01]  /*78d0*/  @P0 IMAD.IADD R0, R99, 0x1, R2 ;  /* 0x0000000163000824 */ /* 0x004fe200078e0202 */
[----:B------:R-:W-:Y:S05]  /*78e0*/  @P0 WARPSYNC.ALL ;  /* 0x0000000000000948 */ /* 0x000fea0003800000 */
[----:B------:R2:W3:Y:S04]  /*78f0*/  @P0 LDSM.16.M88.4 R56, [R4+UR36+0x400] ;  /* 0x000400240438083b */ /* 0x0004e80008000200 */
[----:B------:R2:W4:Y:S04]  /*7900*/  @P0 LDSM.16.M88.4 R60, [R3+0x400] ;  /* 0x00040000033c083b */ /* 0x0005280000000200 */
[----:B------:R2:W1:Y:S04]  /*7910*/  @P0 LDSM.16.M88.4 R68, [R2+0x400] ;  /* 0x000400000244083b */ /* 0x0004680000000200 */
[----:B------:R2:W1:Y:S02]  /*7920*/  @P0 LDSM.16.M88.4 R76, [R0+0x400] ;  /* 0x00040000004c083b */ /* 0x0004640000000200 */
.L_x_116:
[----:B------:R-:W-:Y:S05]  /*7930*/  BSYNC B1 ;  /* 0x0000000000017941 */ /* 0x000fea0003800000 */
.L_x_115:
[----:B--2---:R-:W-:Y:S05]  /*7940*/  VIADD R0, R48, 0x80 ;  /* 0x0000008030007836 */ /* 0x004fea0000000000 */
        /* <DEDUP_REMOVED lines=20> */
.L_x_120:
[----:B------:R-:W-:Y:S05]  /*7a90*/  WARPSYNC.ALL ;  /* 0x0000000000007948 */ /* 0x000fea0003800000 */
[----:B------:R-:W-:Y:S01]  /*7aa0*/  R2UR UR4, R48 ;  /* 0x00000000300472ca */ /* 0x000fe200000e0000 */
[--C-:B---3--:R-:W-:Y:S01]  /*7ab0*/  HADD2.F32 R3, -RZ, R56.reuse.H0_H0 ;  /* 0x20000038ff037230 */ /* 0x108fe20000004100 */
        /* <DEDUP_REMOVED lines=35> */
[--C-:B----4-:R-:W-:Y:S01]  /*7cf0*/  HADD2.F32 R0, -RZ, R60.reuse.H0_H0 ;  /* 0x2000003cff007230 */ /* 0x110fe20000004100 */
        /* <DEDUP_REMOVED lines=107> */
.L_x_122:
[----:B------:R-:W-:Y:S05]  /*83b0*/  BSYNC.RECONVERGENT B0 ;  /* 0x0000000000007941 */ /* 0x000fea0003800200 */
.L_x_121:
        /* <DEDUP_REMOVED lines=20> */
.L_x_126:
[----:B------:R-:W-:Y:S05]  /*8500*/  BSYNC B0 ;  /* 0x0000000000007941 */ /* 0x000fea0003800000 */
.L_x_125:
[----:B------:R-:W-:Y:S11]  /*8510*/  ISETP.NE.AND P0, PT, R72, RZ, PT ;  /* 0x000000ff4800720c */ /* 0x000ff60003f05270 */
[----:B------:R-:W-:Y:S02]  /*8520*/  @!UPT UIADD3 URZ, UPT, UPT, URZ, URZ, URZ ;  /* 0x000000fffffff290 */ /* 0x000fe4000fffe0ff */
[----:B--2---:R-:W-:Y:S01]  /*8530*/  @P0 IADD3 R0, PT, PT, R99, R73, RZ ;  /* 0x0000004963000210 */ /* 0x004fe20007ffe0ff */
[----:B------:R-:W-:Y:S05]  /*8540*/  @P0 WARPSYNC.ALL ;  /* 0x0000000000000948 */ /* 0x000fea0003800000 */
[----:B------:R2:W3:Y:S04]  /*8550*/  @P0 LDSM.16.M88.4 R56, [R65+UR36+0x400] ;  /* 0x000400244138083b */ /* 0x0004e80008000200 */
[----:B------:R2:W4:Y:S04]  /*8560*/  @P0 LDSM.16.M88.4 R60, [R3+0x400] ;  /* 0x00040000033c083b */ /* 0x0005280000000200 */
[----:B------:R2:W1:Y:S04]  /*8570*/  @P0 LDSM.16.M88.4 R68, [R73+0x400] ;  /* 0x000400004944083b */ /* 0x0004680000000200 */
[----:B------:R2:W1:Y:S02]  /*8580*/  @P0 LDSM.16.M88.4 R76, [R0+0x400] ;  /* 0x00040000004c083b */ /* 0x0004640000000200 */
.L_x_124:
[----:B------:R-:W-:Y:S05]  /*8590*/  BSYNC B1 ;  /* 0x0000000000017941 */ /* 0x000fea0003800000 */
.L_x_123:
        /* <DEDUP_REMOVED lines=21> */
.L_x_128:
[----:B------:R-:W-:Y:S01]  /*86f0*/  ISETP.NE.AND P0, PT, R101, RZ, PT ;  /* 0x000000ff6500720c */ /* 0x000fe20003f05270 */
[----:B------:R-:W-:Y:S05]  /*8700*/  WARPSYNC.ALL ;  /* 0x0000000000007948 */ /* 0x000fea0003800000 */
[----:B------:R-:W-:Y:S01]  /*8710*/  R2UR UR4, R48 ;  /* 0x00000000300472ca */ /* 0x000fe200000e0000 */
[--C-:B---3--:R-:W-:Y:S01]  /*8720*/  HADD2.F32 R0, -RZ, R56.reuse.H0_H0 ;  /* 0x20000038ff007230 */ /* 0x108fe20000004100 */
[----:B------:R-:W-:Y:S01]  /*8730*/  R2UR UR5, R64 ;  /* 0x00000000400572ca */ /* 0x000fe200000e0000 */
[----:B------:R-:W-:Y:S01]  /*8740*/  HADD2.F32 R2, -RZ, R56.H1_H1 ;  /* 0x30000038ff027230 */ /* 0x000fe20000004100 */
[----:B------:R-:W-:Y:S01]  /*8750*/  BSSY.RECONVERGENT B0, `(.L_x_129) ;  /* 0x0000089000007945 */ /* 0x000fe20003800200 */
[--C-:B------:R-:W-:Y:S02]  /*8760*/  HADD2.F32 R3, -RZ, R57.reuse.H0_H0 ;  /* 0x20000039ff037230 */ /* 0x100fe40000004100 */
[----:B------:R-:W-:Y:S02]  /*8770*/  HADD2.F32 R48, -RZ, R57.H1_H1 ;  /* 0x30000039ff307230 */ /* 0x000fe40000004100 */
[--C-:B------:R-:W-:Y:S02]  /*8780*/  HADD2.F32 R50, -RZ, R58.reuse.H0_H0 ;  /* 0x2000003aff327230 */ /* 0x100fe40000004100 */
[----:B------:R-:W-:Y:S02]  /*8790*/  HADD2.F32 R51, -RZ, R58.H1_H1 ;  /* 0x3000003aff337230 */ /* 0x000fe40000004100 */
[----:B-1----:R-:W1:Y:S01]  /*87a0*/  LDTM.16dp256bit.x8 R4, tmem[UR4+0xc0] ;  /* 0x0000c004000479ee */ /* 0x002e6200081a0000 */
[----:B------:R-:W-:Y:S01]  /*87b0*/  NOP ;  /* 0x0000000000007918 */ /* 0x000fe20000000000 */
[----:B------:R-:W-:Y:S01]  /*87c0*/  UIADD3 UR5, UPT, UPT, UR5, 0x120, URZ ;  /* 0x0000012005057890 */ /* 0x000fe2000fffe0ff */
[--C-:B------:R-:W-:Y:S02]  /*87d0*/  HADD2.F32 R52, -RZ, R59.reuse.H0_H0 ;  /* 0x2000003bff347230 */ /* 0x100fe40000004100 */
[----:B------:R-:W-:Y:S01]  /*87e0*/  HADD2.F32 R53, -RZ, R59.H1_H1 ;  /* 0x3000003bff357230 */ /* 0x000fe20000004100 */
[----:B------:R-:W-:Y:S01]  /*87f0*/  UPRMT UR5, UR37, 0x654, UR5 ;  /* 0x0000065425057896 */ /* 0x000fe20008000005 */
[--C-:B----4-:R-:W-:Y:S02]  /*8800*/  HADD2.F32 R54, -RZ, R60.reuse.H0_H0 ;  /* 0x2000003cff367230 */ /* 0x110fe40000004100 */
[----:B------:R-:W-:Y:S02]  /*8810*/  HADD2.F32 R55, -RZ, R60.H1_H1 ;  /* 0x3000003cff377230 */ /* 0x000fe40000004100 */
[--C-:B------:R-:W-:Y:S02]  /*8820*/  HADD2.F32 R56, -RZ, R61.reuse.H0_H0 ;  /* 0x2000003dff387230 */ /* 0x100fe40000004100 */
[----:B------:R-:W-:Y:S02]  /*8830*/  HADD2.F32 R57, -RZ, R61.H1_H1 ;  /* 0x3000003dff397230 */ /* 0x000fe40000004100 */
[----:B-1----:R-:W-:Y:S01]  /*8840*/  SYNCS.ARRIVE.TRANS64.RED.A1T0 RZ, [UR5], RZ ;  /* 0x000000ffffff79a7 */ /* 0x002fe20008100405 */
[--C-:B------:R-:W-:Y:S02]  /*8850*/  HADD2.F32 R58, -RZ, R62.reuse.H0_H0 ;  /* 0x2000003eff3a7230 */ /* 0x100fe40000004100 */
[----:B------:R-:W-:Y:S02]  /*8860*/  HADD2.F32 R59, -RZ, R62.H1_H1 ;  /* 0x3000003eff3b7230 */ /* 0x000fe40000004100 */
[--C-:B------:R-:W-:Y:S02]  /*8870*/  HADD2.F32 R60, -RZ, R63.reuse.H0_H0 ;  /* 0x2000003fff3c7230 */ /* 0x100fe40000004100 */
[----:B------:R-:W-:Y:S02]  /*8880*/  HADD2.F32 R61, -RZ, R63.H1_H1 ;  /* 0x3000003fff3d7230 */ /* 0x000fe40000004100 */
[C---:B------:R-:W-:Y:S01]  /*8890*/  FMUL R4, R47.reuse, R4 ;  /* 0x000000042f047220 */ /* 0x040fe20000400000 */
[C---:B------:R-:W-:Y:S01]  /*88a0*/  FMUL R5, R47.reuse, R5 ;  /* 0x000000052f057220 */ /* 0x040fe20000400000 */
[C---:B------:R-:W-:Y:S01]  /*88b0*/  FMUL R6, R47.reuse, R6 ;  /* 0x000000062f067220 */ /* 0x040fe20000400000 */
[----:B------:R-:W-:Y:S01]  /*88c0*/  FMUL R7, R47, R7 ;  /* 0x000000072f077220 */ /* 0x000fe20000400000 */
[C---:B------:R-:W-:Y:S01]  /*88d0*/  FFMA R4, R49.reuse, R0, R4 ;  /* 0x0000000031047223 */ /* 0x040fe20000000004 */
[C---:B------:R-:W-:Y:S01]  /*88e0*/  FFMA R5, R49.reuse, R2, R5 ;  /* 0x0000000231057223 */ /* 0x040fe20000000005 */
[C---:B------:R-:W-:Y:S01]  /*88f0*/  FFMA R6, R49.reuse, R3, R6 ;  /* 0x0000000331067223 */ /* 0x040fe20000000006 */
[----:B------:R-:W-:Y:S01]  /*8900*/  FFMA R7, R49, R48, R7 ;  /* 0x0000003031077223 */ /* 0x000fe20000000007 */
[C---:B------:R-:W-:Y:S01]  /*8910*/  FMUL R8, R47.reuse, R8 ;  /* 0x000000082f087220 */ /* 0x040fe20000400000 */
[----:B------:R-:W-:Y:S01]  /*8920*/  FMUL R9, R47, R9 ;  /* 0x000000092f097220 */ /* 0x000fe20000400000 */
[----:B------:R-:W-:Y:S01]  /*8930*/  F2FP.F16.F32.PACK_AB R4, R5, R4 ;  /* 0x000000040504723e */ /* 0x000fe200000000ff */
[----:B------:R-:W-:Y:S01]  /*8940*/  FMUL R0, R47, R10 ;  /* 0x0000000a2f007220 */ /* 0x000fe20000400000 */
[----:B------:R-:W-:Y:S01]  /*8950*/  F2FP.F16.F32.PACK_AB R5, R7, R6 ;  /* 0x000000060705723e */ /* 0x000fe200000000ff */
[C---:B------:R-:W-:Y:S01]  /*8960*/  FFMA R8, R49.reuse, R50, R8 ;  /* 0x0000003231087223 */ /* 0x040fe20000000008 */
[C---:B------:R-:W-:Y:S01]  /*8970*/  FFMA R9, R49.reuse, R51, R9 ;  /* 0x0000003331097223 */ /* 0x040fe20000000009 */
[----:B------:R-:W-:Y:S01]  /*8980*/  FFMA R0, R49, R52, R0 ;  /* 0x0000003431007223 */ /* 0x000fe20000000000 */
[C---:B------:R-:W-:Y:S01]  /*8990*/  FMUL R2, R47.reuse, R11 ;  /* 0x0000000b2f027220 */ /* 0x040fe20000400000 */
[C---:B------:R-:W-:Y:S01]  /*89a0*/  FMUL R3, R47.reuse, R12 ;  /* 0x0000000c2f037220 */ /* 0x040fe20000400000 */
[----:B------:R-:W-:Y:S01]  /*89b0*/  FMUL R10, R47, R13 ;  /* 0x0000000d2f0a7220 */ /* 0x000fe20000400000 */
[----:B------:R-:W-:Y:S01]  /*89c0*/  F2FP.F16.F32.PACK_AB R6, R9, R8 ;  /* 0x000000080906723e */ /* 0x000fe200000000ff */
[C---:B------:R-:W-:Y:S01]  /*89d0*/  FFMA R2, R49.reuse, R53, R2 ;  /* 0x0000003531027223 */ /* 0x040fe20000000002 */
[C---:B------:R-:W-:Y:S01]  /*89e0*/  FFMA R3, R49.reuse, R54, R3 ;  /* 0x0000003631037223 */ /* 0x040fe20000000003 */
[----:B------:R-:W-:Y:S01]  /*89f0*/  FFMA R10, R49, R55, R10 ;  /* 0x00000037310a7223 */ /* 0x000fe2000000000a */
[C---:B------:R-:W-:Y:S01]  /*8a00*/  FMUL R11, R47.reuse, R14 ;  /* 0x0000000e2f0b7220 */ /* 0x040fe20000400000 */
[C---:B------:R-:W-:Y:S01]  /*8a10*/  FMUL R15, R47.reuse, R15 ;  /* 0x0000000f2f0f7220 */ /* 0x040fe20000400000 */
[----:B------:R-:W-:Y:S01]  /*8a20*/  F2FP.F16.F32.PACK_AB R7, R2, R0 ;  /* 0x000000000207723e */ /* 0x000fe200000000ff */
[----:B------:R-:W-:Y:S01]  /*8a30*/  FMUL R12, R47, R16 ;  /* 0x000000102f0c7220 */ /* 0x000fe20000400000 */
[----:B------:R-:W-:Y:S01]  /*8a40*/  F2FP.F16.F32.PACK_AB R8, R10, R3 ;  /* 0x000000030a08723e */ /* 0x000fe200000000ff */
[C---:B------:R-:W-:Y:S01]  /*8a50*/  FFMA R11, R49.reuse, R56, R11 ;  /* 0x00000038310b7223 */ /* 0x040fe2000000000b */
[C---:B------:R-:W-:Y:S01]  /*8a60*/  FFMA R15, R49.reuse, R57, R15 ;  /* 0x00000039310f7223 */ /* 0x040fe2000000000f */
[----:B------:R1:W-:Y:S01]  /*8a70*/  STSM.16.M88.4 [R107+0x6400], R4 ;  /* 0x006400046b007844 */ /* 0x0003e20000000200 */
[----:B------:R-:W-:Y:S01]  /*8a80*/  FFMA R12, R49, R58, R12 ;  /* 0x0000003a310c7223 */ /* 0x000fe2000000000c */
[C---:B------:R-:W-:Y:S01]  /*8a90*/  FMUL R13, R47.reuse, R17 ;  /* 0x000000112f0d7220 */ /* 0x040fe20000400000 */
[----:B------:R-:W-:Y:S01]  /*8aa0*/  FMUL R14, R47, R18 ;  /* 0x000000122f0e7220 */ /* 0x000fe20000400000 */
[----:B------:R-:W-:Y:S01]  /*8ab0*/  F2FP.F16.F32.PACK_AB R9, R15, R11 ;  /* 0x0000000b0f09723e */ /* 0x000fe200000000ff */
[--C-:B------:R-:W-:Y:S02]  /*8ac0*/  HADD2.F32 R62, -RZ, R68.reuse.H0_H0 ;  /* 0x20000044ff3e7230 */ /* 0x100fe40000004100 */
[C---:B------:R-:W-:Y:S01]  /*8ad0*/  FFMA R13, R49.reuse, R59, R13 ;  /* 0x0000003b310d7223 */ /* 0x040fe2000000000d */
[----:B------:R-:W-:Y:S01]  /*8ae0*/  FFMA R14, R49, R60, R14 ;  /* 0x0000003c310e7223 */ /* 0x000fe2000000000e */
[C---:B------:R-:W-:Y:S01]  /*8af0*/  FMUL R19, R47.reuse, R19 ;  /* 0x000000132f137220 */ /* 0x040fe20000400000 */
[----:B------:R-:W-:Y:S02]  /*8b00*/  HADD2.F32 R63, -RZ, R68.H1_H1 ;  /* 0x30000044ff3f7230 */ /* 0x000fe40000004100 */
[----:B------:R-:W-:Y:S01]  /*8b10*/  FMUL R16, R47, R20 ;  /* 0x000000142f107220 */ /* 0x000fe20000400000 */
[----:B------:R-:W-:Y:S01]  /*8b20*/  F2FP.F16.F32.PACK_AB R10, R13, R12 ;  /* 0x0000000c0d0a723e */ /* 0x000fe200000000ff */
[C---:B------:R-:W-:Y:S01]  /*8b30*/  FFMA R19, R49.reuse, R61, R19 ;  /* 0x0000003d31137223 */ /* 0x040fe20000000013 */
[--C-:B------:R-:W-:Y:S02]  /*8b40*/  HADD2.F32 R64, -RZ, R69.reuse.H0_H0 ;  /* 0x20000045ff407230 */ /* 0x100fe40000004100 */
[----:B------:R-:W-:Y:S01]  /*8b50*/  FFMA R16, R49, R62, R16 ;  /* 0x0000003e31107223 */ /* 0x000fe20000000010 */
[----:B------:R-:W-:Y:S01]  /*8b60*/  FMUL R17, R47, R21 ;  /* 0x000000152f117220 */ /* 0x000fe20000400000 */
[----:B------:R-:W-:Y:S01]  /*8b70*/  HADD2.F32 R65, -RZ, R69.H1_H1 ;  /* 0x30000045ff417230 */ /* 0x000fe20000004100 */
[----:B------:R-:W-:Y:S01]  /*8b80*/  F2FP.F16.F32.PACK_AB R11, R19, R14 ;  /* 0x0000000e130b723e */ /* 0x000fe200000000ff */
[----:B------:R-:W-:Y:S01]  /*8b90*/  FMUL R18, R47, R22 ;  /* 0x000000162f127220 */ /* 0x000fe20000400000 */
[----:B------:R-:W-:Y:S01]  /*8ba0*/  FFMA R17, R49, R63, R17 ;  /* 0x0000003f31117223 */ /* 0x000fe20000000011 */
[--C-:B------:R-:W-:Y:S02]  /*8bb0*/  HADD2.F32 R66, -RZ, R70.reuse.H0_H0 ;  /* 0x20000046ff427230 */ /* 0x100fe40000004100 */
[----:B------:R-:W-:Y:S01]  /*8bc0*/  FMUL R23, R47, R23 ;  /* 0x000000172f177220 */ /* 0x000fe20000400000 */
[----:B------:R1:W-:Y:S01]  /*8bd0*/  STSM.16.M88.4 [R106+0x6400], R8 ;  /* 0x006400086a007844 */ /* 0x0003e20000000200 */
[----:B------:R-:W-:Y:S01]  /*8be0*/  FFMA R18, R49, R64, R18 ;  /* 0x0000004031127223 */ /* 0x000fe20000000012 */
[----:B------:R-:W-:Y:S01]  /*8bf0*/  F2FP.F16.F32.PACK_AB R16, R17, R16 ;  /* 0x000000101110723e */ /* 0x000fe200000000ff */
[----:B------:R-:W-:Y:S01]  /*8c00*/  FFMA R23, R49, R65, R23 ;  /* 0x0000004131177223 */ /* 0x000fe20000000017 */
[----:B------:R-:W-:Y:S02]  /*8c10*/  HADD2.F32 R67, -RZ, R70.H1_H1 ;  /* 0x30000046ff437230 */ /* 0x000fe40000004100 */
[C---:B------:R-:W-:Y:S01]  /*8c20*/  FMUL R20, R47.reuse, R24 ;  /* 0x000000182f147220 */ /* 0x040fe20000400000 */
[--C-:B------:R-:W-:Y:S02]  /*8c30*/  HADD2.F32 R68, -RZ, R71.reuse.H0_H0 ;  /* 0x20000047ff447230 */ /* 0x100fe40000004100 */
[----:B------:R-:W-:Y:S01]  /*8c40*/  FMUL R21, R47, R25 ;  /* 0x000000192f157220 */ /* 0x000fe20000400000 */
[----:B------:R-:W-:Y:S01]  /*8c50*/  F2FP.F16.F32.PACK_AB R17, R23, R18 ;  /* 0x000000121711723e */ /* 0x000fe200000000ff */
[C---:B------:R-:W-:Y:S01]  /*8c60*/  FFMA R20, R49.reuse, R66, R20 ;  /* 0x0000004231147223 */ /* 0x040fe20000000014 */
[----:B------:R-:W-:Y:S02]  /*8c70*/  HADD2.F32 R69, -RZ, R71.H1_H1 ;  /* 0x30000047ff457230 */ /* 0x000fe40000004100 */
[----:B------:R-:W-:Y:S01]  /*8c80*/  FFMA R21, R49, R67, R21 ;  /* 0x0000004331157223 */ /* 0x000fe20000000015 */
[C---:B------:R-:W-:Y:S01]  /*8c90*/  FMUL R22, R47.reuse, R26 ;  /* 0x0000001a2f167220 */ /* 0x040fe20000400000 */
[--C-:B------:R-:W-:Y:S02]  /*8ca0*/  HADD2.F32 R70, -RZ, R76.reuse.H0_H0 ;  /* 0x2000004cff467230 */ /* 0x100fe40000004100 */
[C---:B------:R-:W-:Y:S01]  /*8cb0*/  FMUL R27, R47.reuse, R27 ;  /* 0x0000001b2f1b7220 */ /* 0x040fe20000400000 */
[----:B------:R-:W-:Y:S02]  /*8cc0*/  HADD2.F32 R71, -RZ, R76.H1_H1 ;  /* 0x3000004cff477230 */ /* 0x000fe40000004100 */
[C---:B------:R-:W-:Y:S01]  /*8cd0*/  FMUL R24, R47.reuse, R28 ;  /* 0x0000001c2f187220 */ /* 0x040fe20000400000 */
[--C-:B------:R-:W-:Y:S02]  /*8ce0*/  HADD2.F32 R72, -RZ, R77.reuse.H0_H0 ;  /* 0x2000004dff487230 */ /* 0x100fe40000004100 */
[----:B------:R-:W-:Y:S01]  /*8cf0*/  FMUL R25, R47, R29 ;  /* 0x0000001d2f197220 */ /* 0x000fe20000400000 */
[----:B------:R-:W-:Y:S01]  /*8d00*/  FFMA R22, R49, R68, R22 ;  /* 0x0000004431167223 */ /* 0x000fe20000000016 */
[----:B------:R-:W-:Y:S02]  /*8d10*/  HADD2.F32 R73, -RZ, R77.H1_H1 ;  /* 0x3000004dff497230 */ /* 0x000fe40000004100 */
[----:B------:R-:W-:Y:S01]  /*8d20*/  FMUL R26, R47, R30 ;  /* 0x0000001e2f1a7220 */ /* 0x000fe20000400000 */
[----:B------:R-:W-:Y:S01]  /*8d30*/  FFMA R27, R49, R69, R27 ;  /* 0x00000045311b7223 */ /* 0x000fe2000000001b */
        /* <DEDUP_REMOVED lines=12> */
[----:B------:R-:W-:Y:S01]  /*8e00*/  FMUL R35, R47, R35 ;  /* 0x000000232f237220 */ /* 0x000fe20000400000 */
[C---:B------:R-:W-:Y:S01]  /*8e10*/  FFMA R28, R49.reuse, R74, R28 ;  /* 0x0000004a311c7223 */ /* 0x040fe2000000001c */
[C---:B------:R-:W-:Y:S01]  /*8e20*/  FFMA R29, R49.reuse, R75, R29 ;  /* 0x0000004b311d7223 */ /* 0x040fe2000000001d */
[C---:B------:R-:W-:Y:S01]  /*8e30*/  FFMA R30, R49.reuse, R76, R30 ;  /* 0x0000004c311e7223 */ /* 0x040fe2000000001e */
[----:B------:R-:W-:Y:S01]  /*8e40*/  FFMA R35, R49, R77, R35 ;  /* 0x0000004d31237223 */ /* 0x000fe20000000023 */
[----:B------:R-:W-:Y:S02]  /*8e50*/  F2FP.F16.F32.PACK_AB R18, R21, R20 ;  /* 0x000000141512723e */ /* 0x000fe400000000ff */
[----:B------:R-:W-:Y:S02]  /*8e60*/  F2FP.F16.F32.PACK_AB R19, R27, R22 ;  /* 0x000000161b13723e */ /* 0x000fe400000000ff */
[----:B------:R-:W-:Y:S02]  /*8e70*/  F2FP.F16.F32.PACK_AB R24, R25, R24 ;  /* 0x000000181918723e */ /* 0x000fe400000000ff */
[----:B------:R-:W-:Y:S01]  /*8e80*/  F2FP.F16.F32.PACK_AB R25, R31, R26 ;  /* 0x0000001a1f19723e */ /* 0x000fe200000000ff */
[----:B------:R1:W-:Y:S01]  /*8e90*/  STSM.16.M88.4 [R108+0x6000], R16 ;  /* 0x006000106c007844 */ /* 0x0003e20000000200 */
[----:B------:R-:W-:Y:S02]  /*8ea0*/  F2FP.F16.F32.PACK_AB R26, R29, R28 ;  /* 0x0000001c1d1a723e */ /* 0x000fe400000000ff */
[----:B------:R-:W-:Y:S05]  /*8eb0*/  F2FP.F16.F32.PACK_AB R27, R35, R30 ;  /* 0x0000001e231b723e */ /* 0x000fea00000000ff */
        /* <DEDUP_REMOVED lines=18> */
.L_x_130:
[----:B------:R-:W-:Y:S05]  /*8fe0*/  BSYNC.RECONVERGENT B0 ;  /* 0x0000000000007941 */ /* 0x000fea0003800200 */
.L_x_129:
[----:B------:R-:W-:Y:S01]  /*8ff0*/  BAR.SYNC.DEFER_BLOCKING 0x1, 0x80 ;  /* 0x0042000000007b1d */ /* 0x000fe20000010000 */
[----:B------:R-:W-:Y:S01]  /*9000*/  UISETP.NE.AND UP0, UPT, UR45, -0x4, UPT ;  /* 0xfffffffc2d00788c */ /* 0x000fe2000bf05270 */
[----:B------:R-:W-:Y:S08]  /*9010*/  IADD3 R45, PT, PT, R45, 0x1, RZ ;  /* 0x000000012d2d7810 */ /* 0x000ff00007ffe0ff */
[----:B------:R-:W-:Y:S05]  /*9020*/  BRA.U !UP0, `(.L_x_131) ;  /* 0x0000000108287547 */ /* 0x000fea000b800000 */
[----:B------:R-:W-:Y:S01]  /*9030*/  ISETP.NE.AND P0, PT, R105, RZ, PT ;  /* 0x000000ff6900720c */ /* 0x000fe20003f05270 */
[----:B------:R-:W-:Y:S01]  /*9040*/  IMAD.U32 R2, RZ, RZ, UR51 ;  /* 0x00000033ff027e24 */ /* 0x000fe2000f8e00ff */
[----:B------:R-:W-:Y:S01]  /*9050*/  UIADD3 UR51, UPT, UPT, UR51, 0x1, URZ ;  /* 0x0000000133337890 */ /* 0x000fe2000fffe0ff */
[----:B------:R-:W-:Y:S03]  /*9060*/  IMAD.U32 R0, RZ, RZ, UR37 ;  /* 0x00000025ff007e24 */ /* 0x000fe6000f8e00ff */
[----:B------:R-:W-:Y:S04]  /*9070*/  UISETP.NE.AND UP0, UPT, UR51, 0x4, UPT ;  /* 0x000000043300788c */ /* 0x000fe8000bf05270 */
[----:B------:R-:W-:Y:S03]  /*9080*/  USEL UR51, UR51, URZ, UP0 ;  /* 0x000000ff33337287 */ /* 0x000fe60008000000 */
[----:B------:R-:W-:Y:S05]  /*9090*/  @P0 LEA R2, R2, UR36, 0x3 ;  /* 0x0000002402020c11 */ /* 0x000fea000f8e18ff */
[----:B------:R-:W-:Y:S05]  /*90a0*/  @P0 VIADD R2, R2, 0xb0 ;  /* 0x000000b002020836 */ /* 0x000fea0000000000 */
[----:B------:R-:W-:Y:S04]  /*90b0*/  @P0 PRMT R0, R0, 0x654, R2 ;  /* 0x0000065400000816 */ /* 0x000fe80000000002 */
[----:B------:R2:W-:Y:S03]  /*90c0*/  @P0 SYNCS.ARRIVE.TRANS64.RED.A1T0 RZ, [R0+URZ], RZ ;  /* 0x000000ff00ff09a7 */ /* 0x0005e600081004ff */
.L_x_131:
[----:B------:R-:W-:Y:S01]  /*90d0*/  ISETP.NE.AND P2, PT, R102, RZ, PT ;  /* 0x000000ff6600720c */ /* 0x000fe20003f45270 */
[----:B------:R-:W-:Y:S01]  /*90e0*/  UIADD3 UR45, UPT, UPT, UR45, 0x4, URZ ;  /* 0x000000042d2d7890 */ /* 0x000fe2000fffe0ff */
[----:B------:R-:W-:Y:S01]  /*90f0*/  ISETP.NE.AND P0, PT, R104, 0x2, PT ;  /* 0x000000026800780c */ /* 0x000fe20003f05270 */
[----:B------:R-:W-:Y:S01]  /*9100*/  IMAD.IADD R14, R43, 0x1, R86 ;  /* 0x000000012b0e7824 */ /* 0x000fe200078e0256 */
[----:B------:R-:W-:Y:S01]  /*9110*/  ISETP.NE.AND P1, PT, R45, 0x4, PT ;  /* 0x000000042d00780c */ /* 0x000fe20003f25270 */
[----:B------:R-:W-:Y:S01]  /*9120*/  IMAD.IADD R15, R44, 0x1, R87 ;  /* 0x000000012c0f7824 */ /* 0x000fe200078e0257 */
[----:B------:R-:W-:Y:S02]  /*9130*/  SEL R2, RZ, 0x1, P0 ;  /* 0x00000001ff027807 */ /* 0x000fe40000000000 */
[----:B--2---:R-:W-:Y:S02]  /*9140*/  SEL R0, RZ, 0x1, P1 ;  /* 0x00000001ff007807 */ /* 0x004fe40000800000 */
[----:B------:R-:W-:Y:S02]  /*9150*/  LOP3.LUT R96, R96, R2, RZ, 0x3c, !PT ;  /* 0x0000000260607212 */ /* 0x000fe400078e3cff */
[----:B------:R-:W-:Y:S02]  /*9160*/  LOP3.LUT R97, R97, R0, RZ, 0x3c, !PT ;  /* 0x0000000061617212 */ /* 0x000fe400078e3cff */
[----:B------:R-:W-:Y:S02]  /*9170*/  @P2 R2UR UR44, R95 ;  /* 0x000000005f2c22ca */ /* 0x000fe400000e0000 */
[----:B------:R-:W-:Y:S02]  /*9180*/  SEL R104, R104, RZ, P0 ;  /* 0x000000ff68687207 */ /* 0x000fe40000000000 */
[----:B------:R-:W-:Y:S01]  /*9190*/  SEL R45, R45, RZ, P1 ;  /* 0x000000ff2d2d7207 */ /* 0x000fe20000800000 */
[----:B------:R-:W-:Y:S10]  /*91a0*/  @P2 BRA `(.L_x_132) ;  /* 0xffffffc000082947 */ /* 0x000ff4000383ffff */
[----:B------:R-:W-:-:S09]  /*91b0*/  UISETP.NE.AND UP0, UPT, UR50, URZ, UPT ;  /* 0x000000ff3200728c */ /* 0x000fd2000bf05270 */
[----:B------:R-:W-:Y:S05]  /*91c0*/  BRA.U !UP0, `(.L_x_133) ;  /* 0x0000000108487547 */ /* 0x000fea000b800000 */
[----:B------:R-:W2:Y:S02]  /*91d0*/  LDCU.64 UR4, c[0x0][0x890] ;  /* 0x00011200ff0477ac */ /* 0x000ea40008000a00 */
[----:B--2---:R-:W-:-:S04]  /*91e0*/  UISETP.NE.U32.AND UP0, UPT, UR4, URZ, UPT ;  /* 0x000000ff0400728c */ /* 0x004fc8000bf05070 */
[----:B------:R-:W-:-:S09]  /*91f0*/  UISETP.NE.AND.EX UP0, UPT, UR5, URZ, UPT, UP0 ;  /* 0x000000ff0500728c */ /* 0x000fd2000bf05300 */
[----:B------:R-:W-:Y:S05]  /*9200*/  BRA.U UP0, `(.L_x_134) ;  /* 0x00000001000c7547 */ /* 0x000fea000b800000 */
[----:B------:R-:W-:-:S13]  /*9210*/  FSETP.NEU.AND P0, PT, R49, RZ, PT ;  /* 0x000000ff3100720b */ /* 0x000fda0003f0d000 */
[----:B------:R-:W-:Y:S05]  /*9220*/  @!P0 EXIT ;  /* 0x000000000000894d */ /* 0x000fea0003800000 */
[----:B------:R-:W-:Y:S05]  /*9230*/  BRA `(.L_x_133) ;  /* 0x00000000002c7947 */ /* 0x000fea0003800000 */
.L_x_134:
[----:B------:R-:W-:Y:S01]  /*9240*/  ISETP.NE.AND P0, PT, R103, RZ, PT ;  /* 0x000000ff6700720c */ /* 0x000fe20003f05270 */
[----:B------:R-:W-:-:S12]  /*9250*/  BSSY.RECONVERGENT B0, `(.L_x_133) ;  /* 0x0000009000007945 */ /* 0x000fd80003800200 */
[----:B------:R-:W-:Y:S05]  /*9260*/  @P0 BRA `(.L_x_135) ;  /* 0x0000000000140947 */ /* 0x000fea0003800000 */
[----:B------:R-:W2:Y:S02]  /*9270*/  LDCU.64 UR4, c[0x0][0x888] ;  /* 0x00011100ff0477ac */ /* 0x000ea40008000a00 */
[----:B--2---:R-:W-:-:S04]  /*9280*/  ISETP.NE.U32.AND P0, PT, RZ, UR4, PT ;  /* 0x00000004ff007c0c */ /* 0x004fc8000bf05070 */
[----:B------:R-:W-:-:S13]  /*9290*/  ISETP.NE.AND.EX P0, PT, RZ, UR5, PT, P0 ;  /* 0x00000005ff007c0c */ /* 0x000fda000bf05300 */
[----:B------:R-:W-:Y:S05]  /*92a0*/  @!P0 EXIT ;  /* 0x000000000000894d */ /* 0x000fea0003800000 */
[----:B------:R-:W-:Y:S05]  /*92b0*/  BRA `(.L_x_136) ;  /* 0x0000000000087947 */ /* 0x000fea0003800000 */
.L_x_135:
[----:B------:R-:W-:-:S13]  /*92c0*/  FSETP.NEU.AND P0, PT, R49, RZ, PT ;  /* 0x000000ff3100720b */ /* 0x000fda0003f0d000 */
[----:B------:R-:W-:Y:S05]  /*92d0*/  @!P0 EXIT ;  /* 0x000000000000894d */ /* 0x000fea0003800000 */
.L_x_136:
[----:B------:R-:W-:Y:S05]  /*92e0*/  BSYNC.RECONVERGENT B0 ;  /* 0x0000000000007941 */ /* 0x000fea0003800200 */
.L_x_133:
[----:B------:R-:W-:Y:S01]  /*92f0*/  ULEA UR4, UR51, UR36, 0x3 ;  /* 0x0000002433047291 */ /* 0x000fe2000f8e18ff */
[----:B------:R-:W-:-:S04]  /*9300*/  DEPBAR.LE SB0, 0x0 ;  /* 0x000080000000791a */ /* 0x000fc80000000000 */
[----:B------:R-:W-:-:S04]  /*9310*/  UIADD3 UR4, UPT, UPT, UR4, 0xb0, URZ ;  /* 0x000000b004047890 */ /* 0x000fc8000fffe0ff */
[----:B------:R-:W-:-:S09]  /*9320*/  UPRMT UR4, UR37, 0x654, UR4 ;  /* 0x0000065425047896 */ /* 0x000fd20008000004 */
[----:B------:R-:W-:Y:S01]  /*9330*/  SYNCS.ARRIVE.TRANS64.RED.A1T0 RZ, [UR4], RZ ;  /* 0x000000ffffff79a7 */ /* 0x000fe20008100404 */
[----:B------:R-:W-:Y:S05]  /*9340*/  EXIT ;  /* 0x000000000000794d */ /* 0x000fea0003800000 */
.L_x_20:
[----:B--2---:R2:W1:Y:S02]  /*9350*/  SYNCS.PHASECHK.TRANS64.TRYWAIT P0, [R2+URZ+0x150], R3 ;  /* 0x00015003020075a7 */ /* 0x00446400080011ff */
[----:B-1----:R-:W-:Y:S05]  /*9360*/  @!P0 NANOSLEEP.SYNCS 0x989680 ;  /* 0x009896800000895d */ /* 0x002fea0003900000 */
[----:B------:R-:W1:Y:S02]  /*9370*/  @!P0 SYNCS.PHASECHK.TRANS64 P0, [R2+URZ+0x150], R3 ;  /* 0x00015003020085a7 */ /* 0x000e6400080010ff */
[----:B-1----:R-:W-:Y:S05]  /*9380*/  @!P0 BRA `(.L_x_20) ;  /* 0xfffffffc00f08947 */ /* 0x002fea000383ffff */
[----:B------:R-:W-:Y:S05]  /*9390*/  BRA `(.L_x_137) ;  /* 0xffffff8000c47947 */ /* 0x000fea000383ffff */
.L_x_23:
[----:B-1----:R-:W-:-:S07]  /*93a0*/  MOV R2, UR41 ;  /* 0x0000002900027c02 */ /* 0x002fce0008000f00 */
.L_x_138:
[----:B-1----:R1:W2:Y:S02]  /*93b0*/  SYNCS.PHASECHK.TRANS64.TRYWAIT P0, [R2+URZ+0x48], R4 ;  /* 0x00004804020075a7 */ /* 0x0022a400080011ff */
[----:B--2---:R-:W-:Y:S05]  /*93c0*/  @!P0 NANOSLEEP.SYNCS 0x989680 ;  /* 0x009896800000895d */ /* 0x004fea0003900000 */
[----:B------:R-:W2:Y:S02]  /*93d0*/  @!P0 SYNCS.PHASECHK.TRANS64 P0, [R2+URZ+0x48], R4 ;  /* 0x00004804020085a7 */ /* 0x000ea400080010ff */
[----:B--2---:R-:W-:Y:S05]  /*93e0*/  @!P0 BRA `(.L_x_138) ;  /* 0xfffffffc00f08947 */ /* 0x004fea000383ffff */
[----:B------:R-:W-:Y:S05]  /*93f0*/  BRA `(.L_x_22) ;  /* 0xffffff8400207947 */ /* 0x000fea000383ffff */
.L_x_29:
[----:B-1----:R-:W-:-:S07]  /*9400*/  MOV R2, UR41 ;  /* 0x0000002900027c02 */ /* 0x002fce0008000f00 */
.L_x_139:
[----:B-1----:R1:W2:Y:S02]  /*9410*/  SYNCS.PHASECHK.TRANS64.TRYWAIT P0, [R2+URZ+0x48], R4 ;  /* 0x00004804020075a7 */ /* 0x0022a400080011ff */
[----:B--2---:R-:W-:Y:S05]  /*9420*/  @!P0 NANOSLEEP.SYNCS 0x989680 ;  /* 0x009896800000895d */ /* 0x004fea0003900000 */
[----:B------:R-:W2:Y:S02]  /*9430*/  @!P0 SYNCS.PHASECHK.TRANS64 P0, [R2+URZ+0x48], R4 ;  /* 0x00004804020085a7 */ /* 0x000ea400080010ff */
[----:B--2---:R-:W-:Y:S05]  /*9440*/  @!P0 BRA `(.L_x_139) ;  /* 0xfffffffc00f08947 */ /* 0x004fea000383ffff */
[----:B------:R-:W-:Y:S05]  /*9450*/  BRA `(.L_x_28) ;  /* 0xffffff8800107947 */ /* 0x000fea000383ffff */
.L_x_33:
[----:B-1----:R1:W2:Y:S02]  /*9460*/  SYNCS.PHASECHK.TRANS64.TRYWAIT P0, [R2+URZ+0xe0], R3 ;  /* 0x0000e003020075a7 */ /* 0x0022a400080011ff */
[----:B--2---:R-:W-:Y:S05]  /*9470*/  @!P0 NANOSLEEP.SYNCS 0x989680 ;  /* 0x009896800000895d */ /* 0x004fea0003900000 */
[----:B------:R-:W2:Y:S02]  /*9480*/  @!P0 SYNCS.PHASECHK.TRANS64 P0, [R2+URZ+0xe0], R3 ;  /* 0x0000e003020085a7 */ /* 0x000ea400080010ff */
[----:B--2---:R-:W-:Y:S05]  /*9490*/  @!P0 BRA `(.L_x_33) ;  /* 0xfffffffc00f08947 */ /* 0x004fea000383ffff */
[----:B------:R-:W-:Y:S05]  /*94a0*/  BRA `(.L_x_140) ;  /* 0xffffff8800d47947 */ /* 0x000fea000383ffff */
.L_x_37:
[----:B----4-:R-:W-:-:S07]  /*94b0*/  MOV R0, UR5 ;  /* 0x0000000500007c02 */ /* 0x010fce0008000f00 */
.L_x_141:
[----:B-1----:R1:W2:Y:S02]  /*94c0*/  SYNCS.PHASECHK.TRANS64.TRYWAIT P0, [R0+URZ], R2 ;  /* 0x00000002000075a7 */ /* 0x0022a400080011ff */
[----:B--2---:R-:W-:Y:S05]  /*94d0*/  @!P0 NANOSLEEP.SYNCS 0x989680 ;  /* 0x009896800000895d */ /* 0x004fea0003900000 */
[----:B------:R-:W2:Y:S02]  /*94e0*/  @!P0 SYNCS.PHASECHK.TRANS64 P0, [R0+URZ], R2 ;  /* 0x00000002000085a7 */ /* 0x000ea400080010ff */
[----:B--2---:R-:W-:Y:S05]  /*94f0*/  @!P0 BRA `(.L_x_141) ;  /* 0xfffffffc00f08947 */ /* 0x004fea000383ffff */
[----:B------:R-:W-:Y:S05]  /*9500*/  BRA `(.L_x_142) ;  /* 0xffffff9000447947 */ /* 0x000fea000383ffff */
.L_x_38:
[----:B----4-:R-:W-:-:S07]  /*9510*/  MOV R0, UR5 ;  /* 0x0000000500007c02 */ /* 0x010fce0008000f00 */
.L_x_143:
[----:B-1----:R1:W2:Y:S02]  /*9520*/  SYNCS.PHASECHK.TRANS64.TRYWAIT P0, [R0+URZ], R3 ;  /* 0x00000003000075a7 */ /* 0x0022a400080011ff */
[----:B--2---:R-:W-:Y:S05]  /*9530*/  @!P0 NANOSLEEP.SYNCS 0x989680 ;  /* 0x009896800000895d */ /* 0x004fea0003900000 */
[----:B------:R-:W2:Y:S02]  /*9540*/  @!P0 SYNCS.PHASECHK.TRANS64 P0, [R0+URZ], R3 ;  /* 0x00000003000085a7 */ /* 0x000ea400080010ff */
[----:B--2---:R-:W-:Y:S05]  /*9550*/  @!P0 BRA `(.L_x_143) ;  /* 0xfffffffc00f08947 */ /* 0x004fea000383ffff */
[----:B------:R-:W-:Y:S05]  /*9560*/  BRA `(.L_x_144) ;  /* 0xffffff9000507947 */ /* 0x000fea000383ffff */
.L_x_39:
[----:B----4-:R-:W-:-:S07]  /*9570*/  MOV R0, UR5 ;  /* 0x0000000500007c02 */ /* 0x010fce0008000f00 */
.L_x_145:
[----:B-1----:R1:W2:Y:S02]  /*9580*/  SYNCS.PHASECHK.TRANS64.TRYWAIT P0, [R0+URZ], R3 ;  /* 0x00000003000075a7 */ /* 0x0022a400080011ff */
[----:B--2---:R-:W-:Y:S05]  /*9590*/  @!P0 NANOSLEEP.SYNCS 0x989680 ;  /* 0x009896800000895d */ /* 0x004fea0003900000 */
[----:B------:R-:W2:Y:S02]  /*95a0*/  @!P0 SYNCS.PHASECHK.TRANS64 P0, [R0+URZ], R3 ;  /* 0x00000003000085a7 */ /* 0x000ea400080010ff */
[----:B--2---:R-:W-:Y:S05]  /*95b0*/  @!P0 BRA `(.L_x_145) ;  /* 0xfffffffc00f08947 */ /* 0x004fea000383ffff */
[----:B------:R-:W-:Y:S05]  /*95c0*/  BRA `(.L_x_146) ;  /* 0xffffff90005c7947 */ /* 0x000fea000383ffff */
.L_x_40:
[----:B----4-:R-:W-:-:S07]  /*95d0*/  MOV R0, UR5 ;  /* 0x0000000500007c02 */ /* 0x010fce0008000f00 */
.L_x_147:
[----:B-1----:R1:W2:Y:S02]  /*95e0*/  SYNCS.PHASECHK.TRANS64.TRYWAIT P0, [R0+URZ], R3 ;  /* 0x00000003000075a7 */ /* 0x0022a400080011ff */
[----:B--2---:R-:W-:Y:S05]  /*95f0*/  @!P0 NANOSLEEP.SYNCS 0x989680 ;  /* 0x009896800000895d */ /* 0x004fea0003900000 */
[----:B------:R-:W2:Y:S02]  /*9600*/  @!P0 SYNCS.PHASECHK.TRANS64 P0, [R0+URZ], R3 ;  /* 0x00000003000085a7 */ /* 0x000ea400080010ff */
[----:B--2---:R-:W-:Y:S05]  /*9610*/  @!P0 BRA `(.L_x_147) ;  /* 0xfffffffc00f08947 */ /* 0x004fea000383ffff */
[----:B------:R-:W-:Y:S05]  /*9620*/  BRA `(.L_x_148) ;  /* 0xffffff9000687947 */ /* 0x000fea000383ffff */
.L_x_41:
[----:B----4-:R-:W-:-:S07]  /*9630*/  MOV R0, UR5 ;  /* 0x0000000500007c02 */ /* 0x010fce0008000f00 */
.L_x_149:
[----:B-1----:R1:W2:Y:S02]  /*9640*/  SYNCS.PHASECHK.TRANS64.TRYWAIT P0, [R0+URZ], R3 ;  /* 0x00000003000075a7 */ /* 0x0022a400080011ff */
[----:B--2---:R-:W-:Y:S05]  /*9650*/  @!P0 NANOSLEEP.SYNCS 0x989680 ;  /* 0x009896800000895d */ /* 0x004fea0003900000 */
[----:B------:R-:W2:Y:S02]  /*9660*/  @!P0 SYNCS.PHASECHK.TRANS64 P0, [R0+URZ], R3 ;  /* 0x00000003000085a7 */ /* 0x000ea400080010ff */
[----:B--2---:R-:W-:Y:S05]  /*9670*/  @!P0 BRA `(.L_x_149) ;  /* 0xfffffffc00f08947 */ /* 0x004fea000383ffff */
[----:B------:R-:W-:Y:S05]  /*9680*/  BRA `(.L_x_150) ;  /* 0xffffff9000747947 */ /* 0x000fea000383ffff */
.L_x_42:
[----:B----4-:R-:W-:-:S07]  /*9690*/  MOV R0, UR5 ;  /* 0x0000000500007c02 */ /* 0x010fce0008000f00 */
.L_x_151:
[----:B-1----:R1:W2:Y:S02]  /*96a0*/  SYNCS.PHASECHK.TRANS64.TRYWAIT P0, [R0+URZ], R3 ;  /* 0x00000003000075a7 */ /* 0x0022a400080011ff */
[----:B--2---:R-:W-:Y:S05]  /*96b0*/  @!P0 NANOSLEEP.SYNCS 0x989680 ;  /* 0x009896800000895d */ /* 0x004fea0003900000 */
[----:B------:R-:W2:Y:S02]  /*96c0*/  @!P0 SYNCS.PHASECHK.TRANS64 P0, [R0+URZ], R3 ;  /* 0x00000003000085a7 */ /* 0x000ea400080010ff */
[----:B--2---:R-:W-:Y:S05]  /*96d0*/  @!P0 BRA `(.L_x_151) ;  /* 0xfffffffc00f08947 */ /* 0x004fea000383ffff */
[----:B------:R-:W-:Y:S05]  /*96e0*/  BRA `(.L_x_152) ;  /* 0xffffff9000807947 */ /* 0x000fea000383ffff */
.L_x_43:
[----:B----4-:R-:W-:-:S07]  /*96f0*/  MOV R0, UR5 ;  /* 0x0000000500007c02 */ /* 0x010fce0008000f00 */
.L_x_153:
[----:B-1----:R1:W2:Y:S02]  /*9700*/  SYNCS.PHASECHK.TRANS64.TRYWAIT P0, [R0+URZ], R3 ;  /* 0x00000003000075a7 */ /* 0x0022a400080011ff */
[----:B--2---:R-:W-:Y:S05]  /*9710*/  @!P0 NANOSLEEP.SYNCS 0x989680 ;  /* 0x009896800000895d */ /* 0x004fea0003900000 */
[----:B------:R-:W2:Y:S02]  /*9720*/  @!P0 SYNCS.PHASECHK.TRANS64 P0, [R0+URZ], R3 ;  /* 0x00000003000085a7 */ /* 0x000ea400080010ff */
[----:B--2---:R-:W-:Y:S05]  /*9730*/  @!P0 BRA `(.L_x_153) ;  /* 0xfffffffc00f08947 */ /* 0x004fea000383ffff */
[----:B------:R-:W-:Y:S05]  /*9740*/  BRA `(.L_x_154) ;  /* 0xffffff90008c7947 */ /* 0x000fea000383ffff */
.L_x_44:
[----:B----4-:R-:W-:-:S07]  /*9750*/  MOV R0, UR5 ;  /* 0x0000000500007c02 */ /* 0x010fce0008000f00 */
.L_x_155:
[----:B-1----:R1:W2:Y:S02]  /*9760*/  SYNCS.PHASECHK.TRANS64.TRYWAIT P0, [R0+URZ], R3 ;  /* 0x00000003000075a7 */ /* 0x0022a400080011ff */
[----:B--2---:R-:W-:Y:S05]  /*9770*/  @!P0 NANOSLEEP.SYNCS 0x989680 ;  /* 0x009896800000895d */ /* 0x004fea0003900000 */
[----:B------:R-:W2:Y:S02]  /*9780*/  @!P0 SYNCS.PHASECHK.TRANS64 P0, [R0+URZ], R3 ;  /* 0x00000003000085a7 */ /* 0x000ea400080010ff */
[----:B--2---:R-:W-:Y:S05]  /*9790*/  @!P0 BRA `(.L_x_155) ;  /* 0xfffffffc00f08947 */ /* 0x004fea000383ffff */
[----:B------:R-:W-:Y:S05]  /*97a0*/  BRA `(.L_x_156) ;  /* 0xffffff9000987947 */ /* 0x000fea000383ffff */
.L_x_47:
[----:B-1----:R1:W2:Y:S02]  /*97b0*/  SYNCS.PHASECHK.TRANS64.TRYWAIT P0, [R0+URZ+0x140], R4 ;  /* 0x00014004000075a7 */ /* 0x0022a400080011ff */
[----:B--2---:R-:W-:Y:S05]  /*97c0*/  @!P0 NANOSLEEP.SYNCS 0x989680 ;  /* 0x009896800000895d */ /* 0x004fea0003900000 */
[----:B------:R-:W2:Y:S02]  /*97d0*/  @!P0 SYNCS.PHASECHK.TRANS64 P0, [R0+URZ+0x140], R4 ;  /* 0x00014004000085a7 */ /* 0x000ea400080010ff */
[----:B--2---:R-:W-:Y:S05]  /*97e0*/  @!P0 BRA `(.L_x_47) ;  /* 0xfffffffc00f08947 */ /* 0x004fea000383ffff */
[----:B------:R-:W-:Y:S05]  /*97f0*/  BRA `(.L_x_157) ;  /* 0xffffff9000f47947 */ /* 0x000fea000383ffff */
.L_x_48:
[----:B------:R-:W-:-:S07]  /*9800*/  MOV R0, UR5 ;  /* 0x0000000500007c02 */ /* 0x000fce0008000f00 */
.L_x_158:
[----:B-1----:R1:W2:Y:S02]  /*9810*/  SYNCS.PHASECHK.TRANS64.TRYWAIT P0, [R0+URZ+0xf0], R5 ;  /* 0x0000f005000075a7 */ /* 0x0022a400080011ff */
[----:B--2---:R-:W-:Y:S05]  /*9820*/  @!P0 NANOSLEEP.SYNCS 0x989680 ;  /* 0x009896800000895d */ /* 0x004fea0003900000 */
[----:B------:R-:W2:Y:S02]  /*9830*/  @!P0 SYNCS.PHASECHK.TRANS64 P0, [R0+URZ+0xf0], R5 ;  /* 0x0000f005000085a7 */ /* 0x000ea400080010ff */
[----:B--2---:R-:W-:Y:S05]  /*9840*/  @!P0 BRA `(.L_x_158) ;  /* 0xfffffffc00f08947 */ /* 0x004fea000383ffff */
[----:B------:R-:W-:Y:S05]  /*9850*/  BRA `(.L_x_159) ;  /* 0xffffff9400047947 */ /* 0x000fea000383ffff */
.L_x_49:
[----:B-1----:R1:W2:Y:S02]  /*9860*/  SYNCS.PHASECHK.TRANS64.TRYWAIT P1, [R0+URZ+0xe0], R4 ;  /* 0x0000e004000075a7 */ /* 0x0022a400080211ff */
[----:B--2---:R-:W-:Y:S05]  /*9870*/  @!P1 NANOSLEEP.SYNCS 0x989680 ;  /* 0x009896800000995d */ /* 0x004fea0003900000 */
[----:B------:R-:W2:Y:S02]  /*9880*/  @!P1 SYNCS.PHASECHK.TRANS64 P1, [R0+URZ+0xe0], R4 ;  /* 0x0000e004000095a7 */ /* 0x000ea400080210ff */
[----:B--2---:R-:W-:Y:S05]  /*9890*/  @!P1 BRA `(.L_x_49) ;  /* 0xfffffffc00f09947 */ /* 0x004fea000383ffff */
[----:B------:R-:W-:Y:S05]  /*98a0*/  BRA `(.L_x_160) ;  /* 0xffffff9400347947 */ /* 0x000fea000383ffff */
.L_x_52:
[----:B------:R-:W-:-:S07]  /*98b0*/  MOV R0, UR5 ;  /* 0x0000000500007c02 */ /* 0x000fce0008000f00 */
.L_x_161:
[----:B-1----:R1:W2:Y:S02]  /*98c0*/  SYNCS.PHASECHK.TRANS64.TRYWAIT P0, [R0+URZ+0xf0], R2 ;  /* 0x0000f002000075a7 */ /* 0x0022a400080011ff */
[----:B--2---:R-:W-:Y:S05]  /*98d0*/  @!P0 NANOSLEEP.SYNCS 0x989680 ;  /* 0x009896800000895d */ /* 0x004fea0003900000 */
[----:B------:R-:W2:Y:S02]  /*98e0*/  @!P0 SYNCS.PHASECHK.TRANS64 P0, [R0+URZ+0xf0], R2 ;  /* 0x0000f002000085a7 */ /* 0x000ea400080010ff */
[----:B--2---:R-:W-:Y:S05]  /*98f0*/  @!P0 BRA `(.L_x_161) ;  /* 0xfffffffc00f08947 */ /* 0x004fea000383ffff */
[----:B------:R-:W-:Y:S05]  /*9900*/  BRA `(.L_x_51) ;  /* 0xffffff9400887947 */ /* 0x000fea000383ffff */
.L_x_59:
[----:B-1----:R1:W2:Y:S02]  /*9910*/  SYNCS.PHASECHK.TRANS64.TRYWAIT P1, [R0+URZ+0xe0], R2 ;  /* 0x0000e002000075a7 */ /* 0x0022a400080211ff */
[----:B--2---:R-:W-:Y:S05]  /*9920*/  @!P1 NANOSLEEP.SYNCS 0x989680 ;  /* 0x009896800000995d */ /* 0x004fea0003900000 */
[----:B------:R-:W2:Y:S02]  /*9930*/  @!P1 SYNCS.PHASECHK.TRANS64 P1, [R0+URZ+0xe0], R2 ;  /* 0x0000e002000095a7 */ /* 0x000ea400080210ff */
[----:B--2---:R-:W-:Y:S05]  /*9940*/  @!P1 BRA `(.L_x_59) ;  /* 0xfffffffc00f09947 */ /* 0x004fea000383ffff */
[----:B------:R-:W-:Y:S05]  /*9950*/  BRA `(.L_x_162) ;  /* 0xffffff9800e87947 */ /* 0x000fea000383ffff */
.L_x_60:
[----:B------:R-:W-:-:S07]  /*9960*/  MOV R2, UR8 ;  /* 0x0000000800027c02 */ /* 0x000fce0008000f00 */
.L_x_163:
[----:B-1----:R1:W2:Y:S02]  /*9970*/  SYNCS.PHASECHK.TRANS64.TRYWAIT P0, [R2+URZ+0x120], R0 ;  /* 0x00012000020075a7 */ /* 0x0022a400080011ff */
[----:B--2---:R-:W-:Y:S05]  /*9980*/  @!P0 NANOSLEEP.SYNCS 0x989680 ;  /* 0x009896800000895d */ /* 0x004fea0003900000 */
[----:B------:R-:W2:Y:S02]  /*9990*/  @!P0 SYNCS.PHASECHK.TRANS64 P0, [R2+URZ+0x120], R0 ;  /* 0x00012000020085a7 */ /* 0x000ea400080010ff */
[----:B--2---:R-:W-:Y:S05]  /*99a0*/  @!P0 BRA `(.L_x_163) ;  /* 0xfffffffc00f08947 */ /* 0x004fea000383ffff */
[----:B------:R-:W-:Y:S05]  /*99b0*/  BRA `(.L_x_164) ;  /* 0xffffff9c00387947 */ /* 0x000fea000383ffff */
.L_x_63:
[----:B------:R-:W-:Y:S07]  /*99c0*/  MOV R0, UR7 ;  /* 0x0000000700007c02 */ /* 0x000fee0008000f00 */
.L_x_165:
[----:B-1----:R1:W2:Y:S02]  /*99d0*/  SYNCS.PHASECHK.TRANS64.TRYWAIT P0, [R0+URZ], R2 ;  /* 0x00000002000075a7 */ /* 0x0022a400080011ff */
[----:B--2---:R-:W-:Y:S05]  /*99e0*/  @!P0 NANOSLEEP.SYNCS 0x989680 ;  /* 0x009896800000895d */ /* 0x004fea0003900000 */
[----:B------:R-:W2:Y:S02]  /*99f0*/  @!P0 SYNCS.PHASECHK.TRANS64 P0, [R0+URZ], R2 ;  /* 0x00000002000085a7 */ /* 0x000ea400080010ff */
[----:B--2---:R-:W-:Y:S05]  /*9a00*/  @!P0 BRA `(.L_x_165) ;  /* 0xfffffffc00f08947 */ /* 0x004fea000383ffff */
[----:B------:R-:W-:Y:S05]  /*9a10*/  BRA `(.L_x_62) ;  /* 0xffffff9c00547947 */ /* 0x000fea000383ffff */
.L_x_66:
[----:B------:R-:W-:-:S07]  /*9a20*/  MOV R0, UR5 ;  /* 0x0000000500007c02 */ /* 0x000fce0008000f00 */
.L_x_166:
[----:B--2---:R2:W3:Y:S02]  /*9a30*/  SYNCS.PHASECHK.TRANS64.TRYWAIT P0, [R0+URZ], R2 ;  /* 0x00000002000075a7 */ /* 0x0044e400080011ff */
[----:B---3--:R-:W-:Y:S05]  /*9a40*/  @!P0 NANOSLEEP.SYNCS 0x989680 ;  /* 0x009896800000895d */ /* 0x008fea0003900000 */
[----:B------:R-:W3:Y:S02]  /*9a50*/  @!P0 SYNCS.PHASECHK.TRANS64 P0, [R0+URZ], R2 ;  /* 0x00000002000085a7 */ /* 0x000ee400080010ff */
[----:B---3--:R-:W-:Y:S05]  /*9a60*/  @!P0 BRA `(.L_x_166) ;  /* 0xfffffffc00f08947 */ /* 0x008fea000383ffff */
[----:B------:R-:W-:Y:S05]  /*9a70*/  BRA `(.L_x_167) ;  /* 0xffffffa000087947 */ /* 0x000fea000383ffff */
.L_x_67:
[----:B------:R-:W-:-:S07]  /*9a80*/  MOV R0, UR5 ;  /* 0x0000000500007c02 */ /* 0x000fce0008000f00 */
.L_x_168:
[----:B-1----:R1:W2:Y:S02]  /*9a90*/  SYNCS.PHASECHK.TRANS64.TRYWAIT P0, [R0+URZ], R3 ;  /* 0x00000003000075a7 */ /* 0x0022a400080011ff */
[----:B--2---:R-:W-:Y:S05]  /*9aa0*/  @!P0 NANOSLEEP.SYNCS 0x989680 ;  /* 0x009896800000895d */ /* 0x004fea0003900000 */
[----:B------:R-:W2:Y:S02]  /*9ab0*/  @!P0 SYNCS.PHASECHK.TRANS64 P0, [R0+URZ], R3 ;  /* 0x00000003000085a7 */ /* 0x000ea400080010ff */
[----:B--2---:R-:W-:Y:S05]  /*9ac0*/  @!P0 BRA `(.L_x_168) ;  /* 0xfffffffc00f08947 */ /* 0x004fea000383ffff */
[----:B------:R-:W-:Y:S05]  /*9ad0*/  BRA `(.L_x_169) ;  /* 0xffffffa000147947 */ /* 0x000fea000383ffff */
.L_x_68:
[----:B------:R-:W-:-:S07]  /*9ae0*/  MOV R0, UR5 ;  /* 0x0000000500007c02 */ /* 0x000fce0008000f00 */
.L_x_170:
[----:B-1----:R1:W2:Y:S02]  /*9af0*/  SYNCS.PHASECHK.TRANS64.TRYWAIT P0, [R0+URZ], R3 ;  /* 0x00000003000075a7 */ /* 0x0022a400080011ff */
[----:B--2---:R-:W-:Y:S05]  /*9b00*/  @!P0 NANOSLEEP.SYNCS 0x989680 ;  /* 0x009896800000895d */ /* 0x004fea0003900000 */
[----:B------:R-:W2:Y:S02]  /*9b10*/  @!P0 SYNCS.PHASECHK.TRANS64 P0, [R0+URZ], R3 ;  /* 0x00000003000085a7 */ /* 0x000ea400080010ff */
[----:B--2---:R-:W-:Y:S05]  /*9b20*/  @!P0 BRA `(.L_x_170) ;  /* 0xfffffffc00f08947 */ /* 0x004fea000383ffff */
[----:B------:R-:W-:Y:S05]  /*9b30*/  BRA `(.L_x_171) ;  /* 0xffffffa000207947 */ /* 0x000fea000383ffff */
.L_x_69:
[----:B-1----:R-:W-:-:S07]  /*9b40*/  MOV R0, UR7 ;  /* 0x0000000700007c02 */ /* 0x002fce0008000f00 */
.L_x_172:
[----:B-1----:R1:W2:Y:S02]  /*9b50*/  SYNCS.PHASECHK.TRANS64.TRYWAIT P0, [R0+URZ], R2 ;  /* 0x00000002000075a7 */ /* 0x0022a400080011ff */
[----:B--2---:R-:W-:Y:S05]  /*9b60*/  @!P0 NANOSLEEP.SYNCS 0x989680 ;  /* 0x009896800000895d */ /* 0x004fea0003900000 */
[----:B------:R-:W2:Y:S02]  /*9b70*/  @!P0 SYNCS.PHASECHK.TRANS64 P0, [R0+URZ], R2 ;  /* 0x00000002000085a7 */ /* 0x000ea400080010ff */
[----:B--2---:R-:W-:Y:S05]  /*9b80*/  @!P0 BRA `(.L_x_172) ;  /* 0xfffffffc00f08947 */ /* 0x004fea000383ffff */
[----:B------:R-:W-:Y:S05]  /*9b90*/  BRA `(.L_x_173) ;  /* 0xffffffa0002c7947 */ /* 0x000fea000383ffff */
.L_x_74:
[----:B--2---:R2:W3:Y:S02]  /*9ba0*/  SYNCS.PHASECHK.TRANS64.TRYWAIT P0, [R0+URZ+0xe0], R2 ;  /* 0x0000e002000075a7 */ /* 0x0044e400080011ff */
[----:B---3--:R-:W-:Y:S05]  /*9bb0*/  @!P0 NANOSLEEP.SYNCS 0x989680 ;  /* 0x009896800000895d */ /* 0x008fea0003900000 */
[----:B------:R-:W3:Y:S02]  /*9bc0*/  @!P0 SYNCS.PHASECHK.TRANS64 P0, [R0+URZ+0xe0], R2 ;  /* 0x0000e002000085a7 */ /* 0x000ee400080010ff */
[----:B---3--:R-:W-:Y:S05]  /*9bd0*/  @!P0 BRA `(.L_x_74) ;  /* 0xfffffffc00f08947 */ /* 0x008fea000383ffff */
[----:B------:R-:W-:Y:S05]  /*9be0*/  BRA `(.L_x_174) ;  /* 0xffffffa400387947 */ /* 0x000fea000383ffff */
.L_x_77:
[----:B------:R-:W-:Y:S07]  /*9bf0*/  MOV R0, UR7 ;  /* 0x0000000700007c02 */ /* 0x000fee0008000f00 */
.L_x_175:
[----:B--2---:R2:W3:Y:S02]  /*9c00*/  SYNCS.PHASECHK.TRANS64.TRYWAIT P0, [R0+URZ+0xd8], R2 ;  /* 0x0000d802000075a7 */ /* 0x0044e400080011ff */
[----:B---3--:R-:W-:Y:S05]  /*9c10*/  @!P0 NANOSLEEP.SYNCS 0x989680 ;  /* 0x009896800000895d */ /* 0x008fea0003900000 */
[----:B------:R-:W3:Y:S02]  /*9c20*/  @!P0 SYNCS.PHASECHK.TRANS64 P0, [R0+URZ+0xd8], R2 ;  /* 0x0000d802000085a7 */ /* 0x000ee400080010ff */
[----:B---3--:R-:W-:Y:S05]  /*9c30*/  @!P0 BRA `(.L_x_175) ;  /* 0xfffffffc00f08947 */ /* 0x008fea000383ffff */
[----:B------:R-:W-:Y:S05]  /*9c40*/  BRA `(.L_x_76) ;  /* 0xffffffa800187947 */ /* 0x000fea000383ffff */
.L_x_80:
[----:B------:R-:W-:Y:S07]  /*9c50*/  MOV R0, UR7 ;  /* 0x0000000700007c02 */ /* 0x000fee0008000f00 */
.L_x_176:
[----:B-1----:R1:W2:Y:S02]  /*9c60*/  SYNCS.PHASECHK.TRANS64.TRYWAIT P0, [R0+URZ+0xb0], R14 ;  /* 0x0000b00e000075a7 */ /* 0x0022a400080011ff */
[----:B--2---:R-:W-:Y:S05]  /*9c70*/  @!P0 NANOSLEEP.SYNCS 0x989680 ;  /* 0x009896800000895d */ /* 0x004fea0003900000 */
[----:B------:R-:W2:Y:S02]  /*9c80*/  @!P0 SYNCS.PHASECHK.TRANS64 P0, [R0+URZ+0xb0], R14 ;  /* 0x0000b00e000085a7 */ /* 0x000ea400080010ff */
[----:B--2---:R-:W-:Y:S05]  /*9c90*/  @!P0 BRA `(.L_x_176) ;  /* 0xfffffffc00f08947 */ /* 0x004fea000383ffff */
[----:B------:R-:W-:Y:S05]  /*9ca0*/  BRA `(.L_x_177) ;  /* 0xffffffa800907947 */ /* 0x000fea000383ffff */
.L_x_81:
[----:B------:R-:W-:Y:S07]  /*9cb0*/  MOV R0, UR7 ;  /* 0x0000000700007c02 */ /* 0x000fee0008000f00 */
.L_x_178:
[----:B-1----:R1:W2:Y:S02]  /*9cc0*/  SYNCS.PHASECHK.TRANS64.TRYWAIT P0, [R0+URZ+0xb8], R14 ;  /* 0x0000b80e000075a7 */ /* 0x0022a400080011ff */
[----:B--2---:R-:W-:Y:S05]  /*9cd0*/  @!P0 NANOSLEEP.SYNCS 0x989680 ;  /* 0x009896800000895d */ /* 0x004fea0003900000 */
[----:B------:R-:W2:Y:S02]  /*9ce0*/  @!P0 SYNCS.PHASECHK.TRANS64 P0, [R0+URZ+0xb8], R14 ;  /* 0x0000b80e000085a7 */ /* 0x000ea400080010ff */
[----:B--2---:R-:W-:Y:S05]  /*9cf0*/  @!P0 BRA `(.L_x_178) ;  /* 0xfffffffc00f08947 */ /* 0x004fea000383ffff */
[----:B------:R-:W-:Y:S05]  /*9d00*/  BRA `(.L_x_179) ;  /* 0xffffffa800cc7947 */ /* 0x000fea000383ffff */
.L_x_82:
[----:B------:R-:W-:Y:S07]  /*9d10*/  MOV R0, UR7 ;  /* 0x0000000700007c02 */ /* 0x000fee0008000f00 */
.L_x_180:
[----:B-1----:R1:W2:Y:S02]  /*9d20*/  SYNCS.PHASECHK.TRANS64.TRYWAIT P0, [R0+URZ+0xc0], R14 ;  /* 0x0000c00e000075a7 */ /* 0x0022a400080011ff */
[----:B--2---:R-:W-:Y:S05]  /*9d30*/  @!P0 NANOSLEEP.SYNCS 0x989680 ;  /* 0x009896800000895d */ /* 0x004fea0003900000 */
[----:B------:R-:W2:Y:S02]  /*9d40*/  @!P0 SYNCS.PHASECHK.TRANS64 P0, [R0+URZ+0xc0], R14 ;  /* 0x0000c00e000085a7 */ /* 0x000ea400080010ff */
[----:B--2---:R-:W-:Y:S05]  /*9d50*/  @!P0 BRA `(.L_x_180) ;  /* 0xfffffffc00f08947 */ /* 0x004fea000383ffff */
[----:B------:R-:W-:Y:S05]  /*9d60*/  BRA `(.L_x_181) ;  /* 0xffffffac00107947 */ /* 0x000fea000383ffff */
.L_x_83:
[----:B------:R-:W-:Y:S07]  /*9d70*/  MOV R0, UR7 ;  /* 0x0000000700007c02 */ /* 0x000fee0008000f00 */
.L_x_182:
[----:B-1----:R1:W2:Y:S02]  /*9d80*/  SYNCS.PHASECHK.TRANS64.TRYWAIT P0, [R0+URZ+0xc8], R14 ;  /* 0x0000c80e000075a7 */ /* 0x0022a400080011ff */
[----:B--2---:R-:W-:Y:S05]  /*9d90*/  @!P0 NANOSLEEP.SYNCS 0x989680 ;  /* 0x009896800000895d */ /* 0x004fea0003900000 */
[----:B------:R-:W2:Y:S02]  /*9da0*/  @!P0 SYNCS.PHASECHK.TRANS64 P0, [R0+URZ+0xc8], R14 ;  /* 0x0000c80e000085a7 */ /* 0x000ea400080010ff */
[----:B--2---:R-:W-:Y:S05]  /*9db0*/  @!P0 BRA `(.L_x_182) ;  /* 0xfffffffc00f08947 */ /* 0x004fea000383ffff */
[----:B------:R-:W-:Y:S05]  /*9dc0*/  BRA `(.L_x_183) ;  /* 0xffffffac00947947 */ /* 0x000fea000383ffff */
.L_x_85:
[----:B------:R-:W-:-:S07]  /*9dd0*/  MOV R0, UR7 ;  /* 0x0000000700007c02 */ /* 0x000fce0008000f00 */
.L_x_184:
[----:B-1----:R1:W3:Y:S02]  /*9de0*/  SYNCS.PHASECHK.TRANS64.TRYWAIT P0, [R0+URZ+0xb0], R2 ;  /* 0x0000b002000075a7 */ /* 0x0022e400080011ff */
[----:B---3--:R-:W-:Y:S05]  /*9df0*/  @!P0 NANOSLEEP.SYNCS 0x989680 ;  /* 0x009896800000895d */ /* 0x008fea0003900000 */
[----:B------:R-:W3:Y:S02]  /*9e00*/  @!P0 SYNCS.PHASECHK.TRANS64 P0, [R0+URZ+0xb0], R2 ;  /* 0x0000b002000085a7 */ /* 0x000ee400080010ff */
[----:B---3--:R-:W-:Y:S05]  /*9e10*/  @!P0 BRA `(.L_x_184) ;  /* 0xfffffffc00f08947 */ /* 0x008fea000383ffff */
[----:B------:R-:W-:Y:S05]  /*9e20*/  BRA `(.L_x_185) ;  /* 0xffffffb000047947 */ /* 0x000fea000383ffff */
.L_x_86:
[----:B-1----:R-:W-:-:S07]  /*9e30*/  MOV R0, UR7 ;  /* 0x0000000700007c02 */ /* 0x002fce0008000f00 */
.L_x_186:
[----:B-1----:R1:W3:Y:S02]  /*9e40*/  SYNCS.PHASECHK.TRANS64.TRYWAIT P0, [R0+URZ+0xb8], R2 ;  /* 0x0000b802000075a7 */ /* 0x0022e400080011ff */
[----:B---3--:R-:W-:Y:S05]  /*9e50*/  @!P0 NANOSLEEP.SYNCS 0x989680 ;  /* 0x009896800000895d */ /* 0x008fea0003900000 */
[----:B------:R-:W3:Y:S02]  /*9e60*/  @!P0 SYNCS.PHASECHK.TRANS64 P0, [R0+URZ+0xb8], R2 ;  /* 0x0000b802000085a7 */ /* 0x000ee400080010ff */
[----:B---3--:R-:W-:Y:S05]  /*9e70*/  @!P0 BRA `(.L_x_186) ;  /* 0xfffffffc00f08947 */ /* 0x008fea000383ffff */
[----:B------:R-:W-:Y:S05]  /*9e80*/  BRA `(.L_x_187) ;  /* 0xffffffac00f47947 */ /* 0x000fea000383ffff */
.L_x_87:
[----:B-1----:R-:W-:-:S07]  /*9e90*/  MOV R0, UR7 ;  /* 0x0000000700007c02 */ /* 0x002fce0008000f00 */
.L_x_188:
[----:B-1----:R1:W3:Y:S02]  /*9ea0*/  SYNCS.PHASECHK.TRANS64.TRYWAIT P0, [R0+URZ+0xc0], R2 ;  /* 0x0000c002000075a7 */ /* 0x0022e400080011ff */
[----:B---3--:R-:W-:Y:S05]  /*9eb0*/  @!P0 NANOSLEEP.SYNCS 0x989680 ;  /* 0x009896800000895d */ /* 0x008fea0003900000 */
[----:B------:R-:W3:Y:S02]  /*9ec0*/  @!P0 SYNCS.PHASECHK.TRANS64 P0, [R0+URZ+0xc0], R2 ;  /* 0x0000c002000085a7 */ /* 0x000ee400080010ff */
[----:B---3--:R-:W-:Y:S05]  /*9ed0*/  @!P0 BRA `(.L_x_188) ;  /* 0xfffffffc00f08947 */ /* 0x008fea000383ffff */
[----:B------:R-:W-:Y:S05]  /*9ee0*/  BRA `(.L_x_189) ;  /* 0xffffffac00e47947 */ /* 0x000fea000383ffff */
.L_x_89:
[----:B--2---:R2:W4:Y:S02]  /*9ef0*/  SYNCS.PHASECHK.TRANS64.TRYWAIT P0, [R0+URZ+0xe0], R2 ;  /* 0x0000e002000075a7 */ /* 0x00452400080011ff */
[----:B----4-:R-:W-:Y:S05]  /*9f00*/  @!P0 NANOSLEEP.SYNCS 0x989680 ;  /* 0x009896800000895d */ /* 0x010fea0003900000 */
[----:B------:R-:W4:Y:S02]  /*9f10*/  @!P0 SYNCS.PHASECHK.TRANS64 P0, [R0+URZ+0xe0], R2 ;  /* 0x0000e002000085a7 */ /* 0x000f2400080010ff */
[----:B----4-:R-:W-:Y:S05]  /*9f20*/  @!P0 BRA `(.L_x_89) ;  /* 0xfffffffc00f08947 */ /* 0x010fea000383ffff */
[----:B------:R-:W-:Y:S05]  /*9f30*/  BRA `(.L_x_190) ;  /* 0xffffffb000b87947 */ /* 0x000fea000383ffff */
.L_x_100:
[----:B-1----:R-:W-:Y:S04]  /*9f40*/  MOV R0, UR36 ;  /* 0x0000002400007c02 */ /* 0x002fe80008000f00 */
[----:B------:R1:W3:Y:S03]  /*9f50*/  SYNCS.PHASECHK.TRANS64.TRYWAIT P1, [R0+URZ+0x90], R3 ;  /* 0x00009003000075a7 */ /* 0x0002e600080211ff */
[----:B---3--:R-:W-:Y:S05]  /*9f60*/  @!P1 NANOSLEEP.SYNCS 0x989680 ;  /* 0x009896800000995d */ /* 0x008fea0003900000 */
[----:B------:R-:W3:Y:S02]  /*9f70*/  @!P1 SYNCS.PHASECHK.TRANS64 P1, [R0+URZ+0x90], R3 ;  /* 0x00009003000095a7 */ /* 0x000ee400080210ff */
[----:B---3--:R-:W-:Y:S05]  /*9f80*/  @!P1 BRA `(.L_x_100) ;  /* 0xfffffffc00ec9947 */ /* 0x008fea000383ffff */
[----:B------:R-:W-:Y:S05]  /*9f90*/  BRA `(.L_x_99) ;  /* 0xffffffbc00f07947 */ /* 0x000fea000383ffff */
.L_x_102:
[----:B-1----:R1:W2:Y:S02]  /*9fa0*/  SYNCS.PHASECHK.TRANS64.TRYWAIT P0, [R64+URZ+0x100], R2 ;  /* 0x00010002400075a7 */ /* 0x0022a400080011ff */
[----:B--2---:R-:W-:Y:S05]  /*9fb0*/  @!P0 NANOSLEEP.SYNCS 0x989680 ;  /* 0x009896800000895d */ /* 0x004fea0003900000 */
[----:B------:R-:W2:Y:S02]  /*9fc0*/  @!P0 SYNCS.PHASECHK.TRANS64 P0, [R64+URZ+0x100], R2 ;  /* 0x00010002400085a7 */ /* 0x000ea400080010ff */
[----:B--2---:R-:W-:Y:S05]  /*9fd0*/  @!P0 BRA `(.L_x_102) ;  /* 0xfffffffc00f08947 */ /* 0x004fea000383ffff */
[----:B------:R-:W-:Y:S05]  /*9fe0*/  BRA `(.L_x_101) ;  /* 0xffffffc0001c7947 */ /* 0x000fea000383ffff */
.L_x_111:
[----:B--2---:R2:W3:Y:S02]  /*9ff0*/  SYNCS.PHASECHK.TRANS64.TRYWAIT P0, [R2+URZ+0x90], R0 ;  /* 0x00009000020075a7 */ /* 0x0044e400080011ff */
[----:B---3--:R-:W-:Y:S05]  /*a000*/  @!P0 NANOSLEEP.SYNCS 0x989680 ;  /* 0x009896800000895d */ /* 0x008fea0003900000 */
[----:B------:R-:W3:Y:S02]  /*a010*/  @!P0 SYNCS.PHASECHK.TRANS64 P0, [R2+URZ+0x90], R0 ;  /* 0x00009000020085a7 */ /* 0x000ee400080010ff */
[----:B---3--:R-:W-:Y:S05]  /*a020*/  @!P0 BRA `(.L_x_111) ;  /* 0xfffffffc00f08947 */ /* 0x008fea000383ffff */
[----:B------:R-:W-:Y:S05]  /*a030*/  BRA `(.L_x_110) ;  /* 0xffffffcc00007947 */ /* 0x000fea000383ffff */
.L_x_119:
[----:B--2---:R2:W3:Y:S02]  /*a040*/  SYNCS.PHASECHK.TRANS64.TRYWAIT P0, [R0+URZ+0x90], R5 ;  /* 0x00009005000075a7 */ /* 0x0044e400080011ff */
[----:B---3--:R-:W-:Y:S05]  /*a050*/  @!P0 NANOSLEEP.SYNCS 0x989680 ;  /* 0x009896800000895d */ /* 0x008fea0003900000 */
[----:B------:R-:W3:Y:S02]  /*a060*/  @!P0 SYNCS.PHASECHK.TRANS64 P0, [R0+URZ+0x90], R5 ;  /* 0x00009005000085a7 */ /* 0x000ee400080010ff */
[----:B---3--:R-:W-:Y:S05]  /*a070*/  @!P0 BRA `(.L_x_119) ;  /* 0xfffffffc00f08947 */ /* 0x008fea000383ffff */
[----:B------:R-:W-:Y:S05]  /*a080*/  BRA `(.L_x_118) ;  /* 0xffffffd800047947 */ /* 0x000fea000383ffff */
.L_x_127:
[----:B--2---:R2:W3:Y:S02]  /*a090*/  SYNCS.PHASECHK.TRANS64.TRYWAIT P0, [R2+URZ+0x90], R0 ;  /* 0x00009000020075a7 */ /* 0x0044e400080011ff */
[----:B---3--:R-:W-:Y:S05]  /*a0a0*/  @!P0 NANOSLEEP.SYNCS 0x989680 ;  /* 0x009896800000895d */ /* 0x008fea0003900000 */
[----:B------:R-:W3:Y:S02]  /*a0b0*/  @!P0 SYNCS.PHASECHK.TRANS64 P0, [R2+URZ+0x90], R0 ;  /* 0x00009000020085a7 */ /* 0x000ee400080010ff */
[----:B---3--:R-:W-:Y:S05]  /*a0c0*/  @!P0 BRA `(.L_x_127) ;  /* 0xfffffffc00f08947 */ /* 0x008fea000383ffff */
[----:B------:R-:W-:Y:S05]  /*a0d0*/  BRA `(.L_x_126) ;  /* 0xffffffe400087947 */ /* 0x000fea000383ffff */
        .weak           $__internal_0_$__cuda_sm10x_tcgen05_guardrail_trap_col_being_dealloced_not_returned_by_alloc
        .type           $__internal_0_$__cuda_sm10x_tcgen05_guardrail_trap_col_being_dealloced_not_returned_by_alloc,@function
        .size           $__internal_0_$__cuda_sm10x_tcgen05_guardrail_trap_col_being_dealloced_not_returned_by_alloc,($__internal_1_$__cuda_sm10x_tcgen05_guardrail_trap_phase_invalid_during_alloc - $__internal_0_$__cuda_sm10x_tcgen05_guardrail_trap_col_being_dealloced_not_returned_by_alloc)
$__internal_0_$__cuda_sm10x_tcgen05_guardrail_trap_col_being_dealloced_not_returned_by_alloc:
[----:B------:R-:W-:Y:S05]  /*a0e0*/  BPT.TRAP 0x1 ;  /* 0x000000040000795c */ /* 0x000fea0000300000 */
[----:B------:R-:W-:-:S04]  /*a0f0*/  HFMA2 R3, -RZ, RZ, 0, 0 ;  /* 0x00000000ff037431 */ /* 0x000fc800000001ff */
[----:B------:R-:W-:Y:S05]  /*a100*/  RET.REL.NODEC R2 `(_ZN7cutlass13device_kernelINS_4gemm6kernel13GemmUniversalIN4cute5tupleIJiiiiEEENS1_10collective13CollectiveMmaINS1_35MainloopSm100TmaUmmaWarpSpecializedILi9ELi2ELi4ENS5_IJNS4_1CILi1EEESB_SB_EEEEENS5_IJNSA_ILi64EEENSA_ILi256EEENSA_ILi32EEEEEENS_6half_tENS5_IJlSB_lEEESI_NS5_IJSB_llEEENS4_8TiledMMAINS4_8MMA_AtomIJNS4_20SM100_MMA_F16BF16_SSISI_SI_fLi64ELi256ELNS4_4UMMA5MajorE0ELSP_1ELNSO_7ScaleInE0ELSQ_0EEEEEENS4_6LayoutISC_NS5_IJNSA_ILi0EEESU_SU_EEEEENS5_IJNS4_10UnderscoreESX_SX_EEEEENS4_13SM90_TMA_LOADENS4_14ComposedLayoutINS4_7SwizzleILi2ELi4ELi3EEENS4_18smem_ptr_flag_bitsILi16EEENST_INS5_IJNSA_ILi8EEESG_EEENS5_IJSG_SB_EEEEEEEvNS4_8identityES10_NS11_INS12_ILi3ELi4ELi3EEES15_NST_INS5_IJSE_S16_EEENS5_IJSB_SE_EEEEEEEvS1B_EENS_8epilogue10collective18CollectiveEpilogueINS1I_23Sm100TmaWarpSpecializedILi4ELi2ELi32ELb1ELb0EEEJSH_NS5_IJNST_ISE_SB_EES1N_EEESI_SJ_SI_SJ_NS1I_6fusion15FusionCallbacksIS1M_NS1P_17LinearCombinationISI_fSI_fLNS_15FloatRoundStyleE2EEESH_S1O_JEEENS4_5SM1004TMEM4LOAD26SM100_TMEM_LOAD_16dp256b8xES10_NS11_IS1C_S15_NST_INS5_IJS16_SE_EEENS5_IJSE_SB_EEEEEEENS4_17SM75_U32x4_LDSM_NENS4_14SM90_TMA_STOREES22_NS4_17SM90_U32x4_STSM_NENS4_39AutoVectorizingCopyWithAssumedAlignmentILi128EEEEEEvvEEEEvNT_6ParamsE) ;  /* 0xffffff5c02bc7950 */ /* 0x000fea0003c3ffff */
        .weak           $__internal_1_$__cuda_sm10x_tcgen05_guardrail_trap_phase_invalid_during_alloc
        .type           $__internal_1_$__cuda_sm10x_tcgen05_guardrail_trap_phase_invalid_during_alloc,@function
        .size           $__internal_1_$__cuda_sm10x_tcgen05_guardrail_trap_phase_invalid_during_alloc,($__internal_2_$__cuda_sm10x_tcgen05_guardrail_trap_unallocated_columns_being_dealloced - $__internal_1_$__cuda_sm10x_tcgen05_guardrail_trap_phase_invalid_during_alloc)
$__internal_1_$__cuda_sm10x_tcgen05_guardrail_trap_phase_invalid_during_alloc:
[----:B------:R-:W-:Y:S05]  /*a110*/  BPT.TRAP 0x1 ;  /* 0x000000040000795c */ /* 0x000fea0000300000 */
[----:B------:R-:W-:-:S04]  /*a120*/  MOV R3, 0x0 ;  /* 0x0000000000037802 */ /* 0x000fc80000000f00 */
[----:B------:R-:W-:Y:S05]  /*a130*/  RET.REL.NODEC R2 `(_ZN7cutlass13device_kernelINS_4gemm6kernel13GemmUniversalIN4cute5tupleIJiiiiEEENS1_10collective13CollectiveMmaINS1_35MainloopSm100TmaUmmaWarpSpecializedILi9ELi2ELi4ENS5_IJNS4_1CILi1EEESB_SB_EEEEENS5_IJNSA_ILi64EEENSA_ILi256EEENSA_ILi32EEEEEENS_6half_tENS5_IJlSB_lEEESI_NS5_IJSB_llEEENS4_8TiledMMAINS4_8MMA_AtomIJNS4_20SM100_MMA_F16BF16_SSISI_SI_fLi64ELi256ELNS4_4UMMA5MajorE0ELSP_1ELNSO_7ScaleInE0ELSQ_0EEEEEENS4_6LayoutISC_NS5_IJNSA_ILi0EEESU_SU_EEEEENS5_IJNS4_10UnderscoreESX_SX_EEEEENS4_13SM90_TMA_LOADENS4_14ComposedLayoutINS4_7SwizzleILi2ELi4ELi3EEENS4_18smem_ptr_flag_bitsILi16EEENST_INS5_IJNSA_ILi8EEESG_EEENS5_IJSG_SB_EEEEEEEvNS4_8identityES10_NS11_INS12_ILi3ELi4ELi3EEES15_NST_INS5_IJSE_S16_EEENS5_IJSB_SE_EEEEEEEvS1B_EENS_8epilogue10collective18CollectiveEpilogueINS1I_23Sm100TmaWarpSpecializedILi4ELi2ELi32ELb1ELb0EEEJSH_NS5_IJNST_ISE_SB_EES1N_EEESI_SJ_SI_SJ_NS1I_6fusion15FusionCallbacksIS1M_NS1P_17LinearCombinationISI_fSI_fLNS_15FloatRoundStyleE2EEESH_S1O_JEEENS4_5SM1004TMEM4LOAD26SM100_TMEM_LOAD_16dp256b8xES10_NS11_IS1C_S15_NST_INS5_IJS16_SE_EEENS5_IJSE_SB_EEEEEEENS4_17SM75_U32x4_LDSM_NENS4_14SM90_TMA_STOREES22_NS4_17SM90_U32x4_STSM_NENS4_39AutoVectorizingCopyWithAssumedAlignmentILi128EEEEEEvvEEEEvNT_6ParamsE) ;  /* 0xffffff5c02b07950 */ /* 0x000fea0003c3ffff */
        .weak           $__internal_2_$__cuda_sm10x_tcgen05_guardrail_trap_unallocated_columns_being_dealloced
        .type           $__internal_2_$__cuda_sm10x_tcgen05_guardrail_trap_unallocated_columns_being_dealloced,@function
        .size           $__internal_2_$__cuda_sm10x_tcgen05_guardrail_trap_unallocated_columns_being_dealloced,(.L_x_192 - $__internal_2_$__cuda_sm10x_tcgen05_guardrail_trap_unallocated_columns_being_dealloced)
$__internal_2_$__cuda_sm10x_tcgen05_guardrail_trap_unallocated_columns_being_dealloced:
[----:B------:R-:W-:Y:S05]  /*a140*/  BPT.TRAP 0x1 ;  /* 0x000000040000795c */ /* 0x000fea0000300000 */
[----:B------:R-:W-:-:S04]  /*a150*/  HFMA2 R3, -RZ, RZ, 0, 0 ;  /* 0x00000000ff037431 */ /* 0x000fc800000001ff */
[----:B------:R-:W-:Y:S05]  /*a160*/  RET.REL.NODEC R2 `(_ZN7cutlass13device_kernelINS_4gemm6kernel13GemmUniversalIN4cute5tupleIJiiiiEEENS1_10collective13CollectiveMmaINS1_35MainloopSm100TmaUmmaWarpSpecializedILi9ELi2ELi4ENS5_IJNS4_1CILi1EEESB_SB_EEEEENS5_IJNSA_ILi64EEENSA_ILi256EEENSA_ILi32EEEEEENS_6half_tENS5_IJlSB_lEEESI_NS5_IJSB_llEEENS4_8TiledMMAINS4_8MMA_AtomIJNS4_20SM100_MMA_F16BF16_SSISI_SI_fLi64ELi256ELNS4_4UMMA5MajorE0ELSP_1ELNSO_7ScaleInE0ELSQ_0EEEEEENS4_6LayoutISC_NS5_IJNSA_ILi0EEESU_SU_EEEEENS5_IJNS4_10UnderscoreESX_SX_EEEEENS4_13SM90_TMA_LOADENS4_14ComposedLayoutINS4_7SwizzleILi2ELi4ELi3EEENS4_18smem_ptr_flag_bitsILi16EEENST_INS5_IJNSA_ILi8EEESG_EEENS5_IJSG_SB_EEEEEEEvNS4_8identityES10_NS11_INS12_ILi3ELi4ELi3EEES15_NST_INS5_IJSE_S16_EEENS5_IJSB_SE_EEEEEEEvS1B_EENS_8epilogue10collective18CollectiveEpilogueINS1I_23Sm100TmaWarpSpecializedILi4ELi2ELi32ELb1ELb0EEEJSH_NS5_IJNST_ISE_SB_EES1N_EEESI_SJ_SI_SJ_NS1I_6fusion15FusionCallbacksIS1M_NS1P_17LinearCombinationISI_fSI_fLNS_15FloatRoundStyleE2EEESH_S1O_JEEENS4_5SM1004TMEM4LOAD26SM100_TMEM_LOAD_16dp256b8xES10_NS11_IS1C_S15_NST_INS5_IJS16_SE_EEENS5_IJSE_SB_EEEEEEENS4_17SM75_U32x4_LDSM_NENS4_14SM90_TMA_STOREES22_NS4_17SM90_U32x4_STSM_NENS4_39AutoVectorizingCopyWithAssumedAlignmentILi128EEEEEEvvEEEEvNT_6ParamsE) ;  /* 0xffffff5c02a47950 */ /* 0x000fea0003c3ffff */
.L_x_191:
[----:B------:R-:W-:-:S00]  /*a170*/  BRA `(.L_x_191) ;  /* 0xfffffffc00fc7947 */ /* 0x000fc0000383ffff */
[----:B------:R-:W-:-:S00]  /*a180*/  NOP ;  /* 0x0000000000007918 */ /* 0x000fc00000000000 */
[----:B------:R-:W-:-:S00]  /*a190*/  NOP ;  /* 0x0000000000007918 */ /* 0x000fc00000000000 */
[----:B------:R-:W-:-:S00]  /*a1a0*/  NOP ;  /* 0x0000000000007918 */ /* 0x000fc00000000000 */
[----:B------:R-:W-:-:S00]  /*a1b0*/  NOP ;  /* 0x0000000000007918 */ /* 0x000fc00000000000 */
[----:B------:R-:W-:-:S00]  /*a1c0*/  NOP ;  /* 0x0000000000007918 */ /* 0x000fc00000000000 */
[----:B------:R-:W-:-:S00]  /*a1d0*/  NOP ;  /* 0x0000000000007918 */ /* 0x000fc00000000000 */
[----:B------:R-:W-:-:S00]  /*a1e0*/  NOP ;  /* 0x0000000000007918 */ /* 0x000fc00000000000 */
[----:B------:R-:W-:-:S00]  /*a1f0*/  NOP ;  /* 0x0000000000007918 */ /* 0x000fc00000000000 */
.L_x_192:


//--------------------- .nv.global.init           --------------------------
	.section	.nv.global.init,"aw",@progbits
.nv.global.init:
	.type		$str$27,@object
	.size		$str$27,($str$28 - $str$27)
$str$27:
        /*0000*/ 	.byte	0x28, 0x61, 0x64, 0x64, 0x72, 0x65, 0x73, 0x73, 0x20, 0x26, 0x20, 0x6d, 0x61, 0x73, 0x6b, 0x29
        /*0010*/ 	.byte	0x20, 0x3d, 0x3d, 0x20, 0x30, 0x00
	.type		$str$28,@object
	.size		$str$28,($str$26 - $str$28)
$str$28:
        /*0016*/ 	.byte	0x2f, 0x74, 0x6d, 0x70, 0x2f, 0x63, 0x75, 0x74, 0x6c, 0x61, 0x73, 0x73, 0x5f, 0x73, 0x77, 0x65
        /*0026*/ 	.byte	0x65, 0x70, 0x5f, 0x73, 0x72, 0x63, 0x2f, 0x69, 0x6e, 0x63, 0x6c, 0x75, 0x64, 0x65, 0x2f, 0x63
        /*0036*/ 	.byte	0x75, 0x74, 0x65, 0x2f, 0x70, 0x6f, 0x69, 0x6e, 0x74, 0x65, 0x72, 0x5f, 0x66, 0x6c, 0x61, 0x67
        /*0046*/ 	.byte	0x67, 0x65, 0x64, 0x2e, 0x68, 0x70, 0x70, 0x00
	.type		$str$26,@object
	.size		$str$26,($str$25 - $str$26)
$str$26:
        /*004e*/ 	.byte	0x2f, 0x74, 0x6d, 0x70, 0x2f, 0x63, 0x75, 0x74, 0x6c, 0x61, 0x73, 0x73, 0x5f, 0x73, 0x77, 0x65
        /*005e*/ 	.byte	0x65, 0x70, 0x5f, 0x73, 0x72, 0x63, 0x2f, 0x69, 0x6e, 0x63, 0x6c, 0x75, 0x64, 0x65, 0x2f, 0x63
        /*006e*/ 	.byte	0x75, 0x74, 0x65, 0x2f, 0x61, 0x74, 0x6f, 0x6d, 0x2f, 0x63, 0x6f, 0x70, 0x79, 0x5f, 0x74, 0x72
        /*007e*/ 	.byte	0x61, 0x69, 0x74, 0x73, 0x5f, 0x73, 0x6d, 0x31, 0x30, 0x30, 0x2e, 0x68, 0x70, 0x70, 0x00
	.type		$str$25,@object
	.size		$str$25,(__unnamed_1 - $str$25)
$str$25:
        /*008d*/ 	.byte	0x28, 0x28, 0x75, 0x69, 0x6e, 0x74, 0x33, 0x32, 0x5f, 0x74, 0x28, 0x74, 0x68, 0x72, 0x65, 0x61
        /*009d*/ 	.byte	0x64, 0x49, 0x64, 0x78, 0x2e, 0x78, 0x29, 0x20, 0x2f, 0x20, 0x33, 0x32, 0x29, 0x20, 0x25, 0x20
        /*00ad*/ 	.byte	0x34, 0x29, 0x20, 0x3d, 0x3d, 0x20, 0x28, 0x28, 0x28, 0x74, 0x6d, 0x65, 0x6d, 0x5f, 0x61, 0x64
        /*00bd*/ 	.byte	0x64, 0x72, 0x20, 0x3e, 0x3e, 0x20, 0x31, 0x36, 0x29, 0x20, 0x2f, 0x20, 0x33, 0x32, 0x29, 0x20
        /*00cd*/ 	.byte	0x25, 0x20, 0x34, 0x29, 0x00
	.type		__unnamed_1,@object
	.size		__unnamed_1,(__unnamed_2 - __unnamed_1)
__unnamed_1:
        /*00d2*/ 	.byte	0x61, 0x75, 0x74, 0x6f, 0x20, 0x63, 0x75, 0x74, 0x65, 0x3a, 0x3a, 0x61, 0x73, 0x5f, 0x70, 0x6f
        /* <DEDUP_REMOVED lines=24> */
        /*0262*/ 	.byte	0x3e, 0x3e, 0x3e, 0x5d, 0x00
	.type		__unnamed_2,@object
	.size		__unnamed_2,(.L_2 - __unnamed_2)
__unnamed_2:
        /* <DEDUP_REMOVED lines=46> */
        /*0547*/ 	.byte	0x75, 0x74, 0x65, 0x3a, 0x3a, 0x43, 0x3c, 0x30, 0x3e, 0x3e, 0x3e, 0x3e, 0x5d, 0x00
.L_2:


//--------------------- .nv.shared._ZN7cutlass13device_kernelINS_4gemm6kernel13GemmUniversalIN4cute5tupleIJiiiiEEENS1_10collective13CollectiveMmaINS1_35MainloopSm100TmaUmmaWarpSpecializedILi9ELi2ELi4ENS5_IJNS4_1CILi1EEESB_SB_EEEEENS5_IJNSA_ILi64EEENSA_ILi256EEENSA_ILi32EEEEEENS_6half_tENS5_IJlSB_lEEESI_NS5_IJSB_llEEENS4_8TiledMMAINS4_8MMA_AtomIJNS4_20SM100_MMA_F16BF16_SSISI_SI_fLi64ELi256ELNS4_4UMMA5MajorE0ELSP_1ELNSO_7ScaleInE0ELSQ_0EEEEEENS4_6LayoutISC_NS5_IJNSA_ILi0EEESU_SU_EEEEENS5_IJNS4_10UnderscoreESX_SX_EEEEENS4_13SM90_TMA_LOADENS4_14ComposedLayoutINS4_7SwizzleILi2ELi4ELi3EEENS4_18smem_ptr_flag_bitsILi16EEENST_INS5_IJNSA_ILi8EEESG_EEENS5_IJSG_SB_EEEEEEEvNS4_8identityES10_NS11_INS12_ILi3ELi4ELi3EEES15_NST_INS5_IJSE_S16_EEENS5_IJSB_SE_EEEEEEEvS1B_EENS_8epilogue10collective18CollectiveEpilogueINS1I_23Sm100TmaWarpSpecializedILi4ELi2ELi32ELb1ELb0EEEJSH_NS5_IJNST_ISE_SB_EES1N_EEESI_SJ_SI_SJ_NS1I_6fusion15FusionCallbacksIS1M_NS1P_17LinearCombinationISI_fSI_fLNS_15FloatRoundStyleE2EEESH_S1O_JEEENS4_5SM1004TMEM4LOAD26SM100_TMEM_LOAD_16dp256b8xES10_NS11_IS1C_S15_NST_INS5_IJS16_SE_EEENS5_IJSE_SB_EEEEEEENS4_17SM75_U32x4_LDSM_NENS4_14SM90_TMA_STOREES22_NS4_17SM90_U32x4_STSM_NENS4_39AutoVectorizingCopyWithAssumedAlignmentILi128EEEEEEvvEEEEvNT_6ParamsE --------------------------
	.section	.nv.shared._ZN7cutlass13device_kernelINS_4gemm6kernel13GemmUniversalIN4cute5tupleIJiiiiEEENS1_10collective13CollectiveMmaINS1_35MainloopSm100TmaUmmaWarpSpecializedILi9ELi2ELi4ENS5_IJNS4_1CILi1EEESB_SB_EEEEENS5_IJNSA_ILi64EEENSA_ILi256EEENSA_ILi32EEEEEENS_6half_tENS5_IJlSB_lEEESI_NS5_IJSB_llEEENS4_8TiledMMAINS4_8MMA_AtomIJNS4_20SM100_MMA_F16BF16_SSISI_SI_fLi64ELi256ELNS4_4UMMA5MajorE0ELSP_1ELNSO_7ScaleInE0ELSQ_0EEEEEENS4_6LayoutISC_NS5_IJNSA_ILi0EEESU_SU_EEEEENS5_IJNS4_10UnderscoreESX_SX_EEEEENS4_13SM90_TMA_LOADENS4_14ComposedLayoutINS4_7SwizzleILi2ELi4ELi3EEENS4_18smem_ptr_flag_bitsILi16EEENST_INS5_IJNSA_ILi8EEESG_EEENS5_IJSG_SB_EEEEEEEvNS4_8identityES10_NS11_INS12_ILi3ELi4ELi3EEES15_NST_INS5_IJSE_S16_EEENS5_IJSB_SE_EEEEEEEvS1B_EENS_8epilogue10collective18CollectiveEpilogueINS1I_23Sm100TmaWarpSpecializedILi4ELi2ELi32ELb1ELb0EEEJSH_NS5_IJNST_ISE_SB_EES1N_EEESI_SJ_SI_SJ_NS1I_6fusion15FusionCallbacksIS1M_NS1P_17LinearCombinationISI_fSI_fLNS_15FloatRoundStyleE2EEESH_S1O_JEEENS4_5SM1004TMEM4LOAD26SM100_TMEM_LOAD_16dp256b8xES10_NS11_IS1C_S15_NST_INS5_IJS16_SE_EEENS5_IJSE_SB_EEEEEEENS4_17SM75_U32x4_LDSM_NENS4_14SM90_TMA_STOREES22_NS4_17SM90_U32x4_STSM_NENS4_39AutoVectorizingCopyWithAssumedAlignmentILi128EEEEEEvvEEEEvNT_6ParamsE,"aw",@nobits
	.sectionflags	@""
	.align	16
	.zero		1024


//--------------------- .nv.shared.reserved.0     --------------------------
	.section	.nv.shared.reserved.0,"aw",@nobits
	.weak		__nv_reservedSMEM_offset_0_alias
	.size		__nv_reservedSMEM_offset_0_alias, 0, 64
	.other		__nv_reservedSMEM_offset_0_alias,@"STO_CUDA_RESERVED_SHARED STV_DEFAULT"
__nv_reservedSMEM_offset_0_alias:
	.zero		0
.nv.shared.reserved.0:
	.zero		64
	.weak		__nv_reservedSMEM_tcgen05_partition
	.type		__nv_reservedSMEM_tcgen05_partition,@object
	.size		__nv_reservedSMEM_tcgen05_partition,(.L_0 - __nv_reservedSMEM_tcgen05_partition)
__nv_reservedSMEM_tcgen05_partition:
	.zero		32
.L_0:


//--------------------- .nv.global                --------------------------
	.section	.nv.global,"aw",@nobits
.nv.global:
	.type		_ZN40_INTERNAL_d04ead06_4_k_cu_f80f4d3c_335324cute1_E,@object
	.size		_ZN40_INTERNAL_d04ead06_4_k_cu_f80f4d3c_335324cute1_E,(_ZN40_INTERNAL_d04ead06_4_k_cu_f80f4d3c_335324cuda3std3__45__cpo6cbeginE - _ZN40_INTERNAL_d04ead06_4_k_cu_f80f4d3c_335324cute1_E)
_ZN40_INTERNAL_d04ead06_4_k_cu_f80f4d3c_335324cute1_E:
	.zero		1
	.type		_ZN40_INTERNAL_d04ead06_4_k_cu_f80f4d3c_335324cuda3std3__45__cpo6cbeginE,@object
	.size		_ZN40_INTERNAL_d04ead06_4_k_cu_f80f4d3c_335324cuda3std3__45__cpo6cbeginE,(_ZN40_INTERNAL_d04ead06_4_k_cu_f80f4d3c_335324cuda3std3__48in_placeE - _ZN40_INTERNAL_d04ead06_4_k_cu_f80f4d3c_335324cuda3std3__45__cpo6cbeginE)
_ZN40_INTERNAL_d04ead06_4_k_cu_f80f4d3c_335324cuda3std3__45__cpo6cbeginE:
	.zero		1
	.type		_ZN40_INTERNAL_d04ead06_4_k_cu_f80f4d3c_335324cuda3std3__48in_placeE,@object
	.size		_ZN40_INTERNAL_d04ead06_4_k_cu_f80f4d3c_335324cuda3std3__48in_placeE,(_ZN40_INTERNAL_d04ead06_4_k_cu_f80f4d3c_335324cuda3std6ranges3__45__cpo9iter_moveE - _ZN40_INTERNAL_d04ead06_4_k_cu_f80f4d3c_335324cuda3std3__48in_placeE)
_ZN40_INTERNAL_d04ead06_4_k_cu_f80f4d3c_335324cuda3std3__48in_placeE:
	.zero		1
	.type		_ZN40_INTERNAL_d04ead06_4_k_cu_f80f4d3c_335324cuda3std6ranges3__45__cpo9iter_moveE,@object
	.size		_ZN40_INTERNAL_d04ead06_4_k_cu_f80f4d3c_335324cuda3std6ranges3__45__cpo9iter_moveE,(_ZN40_INTERNAL_d04ead06_4_k_cu_f80f4d3c_335324cuda3std3__45__cpo5beginE - _ZN40_INTERNAL_d04ead06_4_k_cu_f80f4d3c_335324cuda3std6ranges3__45__cpo9iter_moveE)
_ZN40_INTERNAL_d04ead06_4_k_cu_f80f4d3c_335324cuda3std6ranges3__45__cpo9iter_moveE:
	.zero		1
	.type		_ZN40_INTERNAL_d04ead06_4_k_cu_f80f4d3c_335324cuda3std3__45__cpo5beginE,@object
	.size		_ZN40_INTERNAL_d04ead06_4_k_cu_f80f4d3c_335324cuda3std3__45__cpo5beginE,(_ZN40_INTERNAL_d04ead06_4_k_cu_f80f4d3c_335324cuda3std3__442_GLOBAL__N__d04ead06_4_k_cu_f80f4d3c_335326ignoreE - _ZN40_INTERNAL_d04ead06_4_k_cu_f80f4d3c_335324cuda3std3__45__cpo5beginE)
_ZN40_INTERNAL_d04ead06_4_k_cu_f80f4d3c_335324cuda3std3__45__cpo5beginE:
	.zero		1
	.type		_ZN40_INTERNAL_d04ead06_4_k_cu_f80f4d3c_335324cuda3std3__442_GLOBAL__N__d04ead06_4_k_cu_f80f4d3c_335326ignoreE,@object
	.size		_ZN40_INTERNAL_d04ead06_4_k_cu_f80f4d3c_335324cuda3std3__442_GLOBAL__N__d04ead06_4_k_cu_f80f4d3c_335326ignoreE,(_ZN40_INTERNAL_d04ead06_4_k_cu_f80f4d3c_335324cute7productE - _ZN40_INTERNAL_d04ead06_4_k_cu_f80f4d3c_335324cuda3std3__442_GLOBAL__N__d04ead06_4_k_cu_f80f4d3c_335326ignoreE)
_ZN40_INTERNAL_d04ead06_4_k_cu_f80f4d3c_335324cuda3std3__442_GLOBAL__N__d04ead06_4_k_cu_f80f4d3c_335326ignoreE:
	.zero		1
	.type		_ZN40_INTERNAL_d04ead06_4_k_cu_f80f4d3c_335324cute7productE,@object
	.size		_ZN40_INTERNAL_d04ead06_4_k_cu_f80f4d3c_335324cute7productE,(_ZN40_INTERNAL_d04ead06_4_k_cu_f80f4d3c_335324cuda3std3__45__cpo3endE - _ZN40_INTERNAL_d04ead06_4_k_cu_f80f4d3c_335324cute7productE)
_ZN40_INTERNAL_d04ead06_4_k_cu_f80f4d3c_335324cute7productE:
	.zero		1
	.type		_ZN40_INTERNAL_d04ead06_4_k_cu_f80f4d3c_335324cuda3std3__45__cpo3endE,@object
	.size		_ZN40_INTERNAL_d04ead06_4_k_cu_f80f4d3c_335324cuda3std3__45__cpo3endE,(_ZN40_INTERNAL_d04ead06_4_k_cu_f80f4d3c_335324cuda3std3__419piecewise_constructE - _ZN40_INTERNAL_d04ead06_4_k_cu_f80f4d3c_335324cuda3std3__45__cpo3endE)
_ZN40_INTERNAL_d04ead06_4_k_cu_f80f4d3c_335324cuda3std3__45__cpo3endE:
	.zero		1
	.type		_ZN40_INTERNAL_d04ead06_4_k_cu_f80f4d3c_335324cuda3std3__419piecewise_constructE,@object
	.size		_ZN40_INTERNAL_d04ead06_4_k_cu_f80f4d3c_335324cuda3std3__419piecewise_constructE,(_ZN40_INTERNAL_d04ead06_4_k_cu_f80f4d3c_335324cuda3std3__45__cpo4cendE - _ZN40_INTERNAL_d04ead06_4_k_cu_f80f4d3c_335324cuda3std3__419piecewise_constructE)
_ZN40_INTERNAL_d04ead06_4_k_cu_f80f4d3c_335324cuda3std3__419piecewise_constructE:
	.zero		1
	.type		_ZN40_INTERNAL_d04ead06_4_k_cu_f80f4d3c_335324cuda3std3__45__cpo4cendE,@object
	.size		_ZN40_INTERNAL_d04ead06_4_k_cu_f80f4d3c_335324cuda3std3__45__cpo4cendE,(_ZN40_INTERNAL_d04ead06_4_k_cu_f80f4d3c_335324cuda3std6ranges3__45__cpo4swapE - _ZN40_INTERNAL_d04ead06_4_k_cu_f80f4d3c_335324cuda3std3__45__cpo4cendE)
_ZN40_INTERNAL_d04ead06_4_k_cu_f80f4d3c_335324cuda3std3__45__cpo4cendE:
	.zero		1
	.type		_ZN40_INTERNAL_d04ead06_4_k_cu_f80f4d3c_335324cuda3std6ranges3__45__cpo4swapE,@object
	.size		_ZN40_INTERNAL_d04ead06_4_k_cu_f80f4d3c_335324cuda3std6ranges3__45__cpo4swapE,(.L_10 - _ZN40_INTERNAL_d04ead06_4_k_cu_f80f4d3c_335324cuda3std6ranges3__45__cpo4swapE)
_ZN40_INTERNAL_d04ead06_4_k_cu_f80f4d3c_335324cuda3std6ranges3__45__cpo4swapE:
	.zero		1
.L_10:


//--------------------- .nv.constant0._ZN7cutlass13device_kernelINS_4gemm6kernel13GemmUniversalIN4cute5tupleIJiiiiEEENS1_10collective13CollectiveMmaINS1_35MainloopSm100TmaUmmaWarpSpecializedILi9ELi2ELi4ENS5_IJNS4_1CILi1EEESB_SB_EEEEENS5_IJNSA_ILi64EEENSA_ILi256EEENSA_ILi32EEEEEENS_6half_tENS5_IJlSB_lEEESI_NS5_IJSB_llEEENS4_8TiledMMAINS4_8MMA_AtomIJNS4_20SM100_MMA_F16BF16_SSISI_SI_fLi64ELi256ELNS4_4UMMA5MajorE0ELSP_1ELNSO_7ScaleInE0ELSQ_0EEEEEENS4_6LayoutISC_NS5_IJNSA_ILi0EEESU_SU_EEEEENS5_IJNS4_10UnderscoreESX_SX_EEEEENS4_13SM90_TMA_LOADENS4_14ComposedLayoutINS4_7SwizzleILi2ELi4ELi3EEENS4_18smem_ptr_flag_bitsILi16EEENST_INS5_IJNSA_ILi8EEESG_EEENS5_IJSG_SB_EEEEEEEvNS4_8identityES10_NS11_INS12_ILi3ELi4ELi3EEES15_NST_INS5_IJSE_S16_EEENS5_IJSB_SE_EEEEEEEvS1B_EENS_8epilogue10collective18CollectiveEpilogueINS1I_23Sm100TmaWarpSpecializedILi4ELi2ELi32ELb1ELb0EEEJSH_NS5_IJNST_ISE_SB_EES1N_EEESI_SJ_SI_SJ_NS1I_6fusion15FusionCallbacksIS1M_NS1P_17LinearCombinationISI_fSI_fLNS_15FloatRoundStyleE2EEESH_S1O_JEEENS4_5SM1004TMEM4LOAD26SM100_TMEM_LOAD_16dp256b8xES10_NS11_IS1C_S15_NST_INS5_IJS16_SE_EEENS5_IJSE_SB_EEEEEEENS4_17SM75_U32x4_LDSM_NENS4_14SM90_TMA_STOREES22_NS4_17SM90_U32x4_STSM_NENS4_39AutoVectorizingCopyWithAssumedAlignmentILi128EEEEEEvvEEEEvNT_6ParamsE --------------------------
	.section	.nv.constant0._ZN7cutlass13device_kernelINS_4gemm6kernel13GemmUniversalIN4cute5tupleIJiiiiEEENS1_10collective13CollectiveMmaINS1_35MainloopSm100TmaUmmaWarpSpecializedILi9ELi2ELi4ENS5_IJNS4_1CILi1EEESB_SB_EEEEENS5_IJNSA_ILi64EEENSA_ILi256EEENSA_ILi32EEEEEENS_6half_tENS5_IJlSB_lEEESI_NS5_IJSB_llEEENS4_8TiledMMAINS4_8MMA_AtomIJNS4_20SM100_MMA_F16BF16_SSISI_SI_fLi64ELi256ELNS4_4UMMA5MajorE0ELSP_1ELNSO_7ScaleInE0ELSQ_0EEEEEENS4_6LayoutISC_NS5_IJNSA_ILi0EEESU_SU_EEEEENS5_IJNS4_10UnderscoreESX_SX_EEEEENS4_13SM90_TMA_LOADENS4_14ComposedLayoutINS4_7SwizzleILi2ELi4ELi3EEENS4_18smem_ptr_flag_bitsILi16EEENST_INS5_IJNSA_ILi8EEESG_EEENS5_IJSG_SB_EEEEEEEvNS4_8identityES10_NS11_INS12_ILi3ELi4ELi3EEES15_NST_INS5_IJSE_S16_EEENS5_IJSB_SE_EEEEEEEvS1B_EENS_8epilogue10collective18CollectiveEpilogueINS1I_23Sm100TmaWarpSpecializedILi4ELi2ELi32ELb1ELb0EEEJSH_NS5_IJNST_ISE_SB_EES1N_EEESI_SJ_SI_SJ_NS1I_6fusion15FusionCallbacksIS1M_NS1P_17LinearCombinationISI_fSI_fLNS_15FloatRoundStyleE2EEESH_S1O_JEEENS4_5SM1004TMEM4LOAD26SM100_TMEM_LOAD_16dp256b8xES10_NS11_IS1C_S15_NST_INS5_IJS16_SE_EEENS5_IJSE_SB_EEEEEEENS4_17SM75_U32x4_LDSM_NENS4_14SM90_TMA_STOREES22_NS4_17SM90_U32x4_STSM_NENS4_39AutoVectorizingCopyWithAssumedAlignmentILi128EEEEEEvvEEEEvNT_6ParamsE,"a",@progbits
	.sectionflags	@""
	.align	4
.nv.constant0._ZN7cutlass13device_kernelINS_4gemm6kernel13GemmUniversalIN4cute5tupleIJiiiiEEENS1_10collective13CollectiveMmaINS1_35MainloopSm100TmaUmmaWarpSpecializedILi9ELi2ELi4ENS5_IJNS4_1CILi1EEESB_SB_EEEEENS5_IJNSA_ILi64EEENSA_ILi256EEENSA_ILi32EEEEEENS_6half_tENS5_IJlSB_lEEESI_NS5_IJSB_llEEENS4_8TiledMMAINS4_8MMA_AtomIJNS4_20SM100_MMA_F16BF16_SSISI_SI_fLi64ELi256ELNS4_4UMMA5MajorE0ELSP_1ELNSO_7ScaleInE0ELSQ_0EEEEEENS4_6LayoutISC_NS5_IJNSA_ILi0EEESU_SU_EEEEENS5_IJNS4_10UnderscoreESX_SX_EEEEENS4_13SM90_TMA_LOADENS4_14ComposedLayoutINS4_7SwizzleILi2ELi4ELi3EEENS4_18smem_ptr_flag_bitsILi16EEENST_INS5_IJNSA_ILi8EEESG_EEENS5_IJSG_SB_EEEEEEEvNS4_8identityES10_NS11_INS12_ILi3ELi4ELi3EEES15_NST_INS5_IJSE_S16_EEENS5_IJSB_SE_EEEEEEEvS1B_EENS_8epilogue10collective18CollectiveEpilogueINS1I_23Sm100TmaWarpSpecializedILi4ELi2ELi32ELb1ELb0EEEJSH_NS5_IJNST_ISE_SB_EES1N_EEESI_SJ_SI_SJ_NS1I_6fusion15FusionCallbacksIS1M_NS1P_17LinearCombinationISI_fSI_fLNS_15FloatRoundStyleE2EEESH_S1O_JEEENS4_5SM1004TMEM4LOAD26SM100_TMEM_LOAD_16dp256b8xES10_NS11_IS1C_S15_NST_INS5_IJS16_SE_EEENS5_IJSE_SB_EEEEEEENS4_17SM75_U32x4_LDSM_NENS4_14SM90_TMA_STOREES22_NS4_17SM90_U32x4_STSM_NENS4_39AutoVectorizingCopyWithAssumedAlignmentILi128EEEEEEvvEEEEvNT_6ParamsE:
	.zero		2944


//--------------------- SYMBOLS --------------------------

	.type		.nv.reservedSmem.offset0,@object
	.size		.nv.reservedSmem.offset0,0x4
	.type		.nv.reservedSmem.cap,@object
	.size		.nv.reservedSmem.cap,0x4
	.type		__assertfail,@function
